def matmul_kernel(
    a_ptr,
    b_ptr,
    c_ptr,
    M,
    N,
    K,
    stride_am,
    stride_ak,
    stride_bk,
    stride_bn,
    stride_cm,
    stride_cn,
    BLOCK_M: tl.constexpr,
    BLOCK_N: tl.constexpr,
    BLOCK_K: tl.constexpr,
    GROUP_M: tl.constexpr,
):
    pid = tl.program_id(axis=0)
    num_pid_m = tl.cdiv(M, BLOCK_M)
    num_pid_n = tl.cdiv(N, BLOCK_N)
    num_pid_in_group = GROUP_M * num_pid_n
    group_id = pid // num_pid_in_group
    first_pid_m = group_id * GROUP_M
    group_size_m = min(num_pid_m - first_pid_m, GROUP_M)
    pid_m = first_pid_m + ((pid % num_pid_in_group) % group_size_m)
    pid_n = (pid % num_pid_in_group) // group_size_m

    offs_am = (pid_m * BLOCK_M + tl.arange(0, BLOCK_M)) % M
    offs_bn = (pid_n * BLOCK_N + tl.arange(0, BLOCK_N)) % N
    offs_k = tl.arange(0, BLOCK_K)
    a_ptrs = a_ptr + offs_am[:, None] * stride_am + offs_k[None, :] * stride_ak
    b_ptrs = b_ptr + offs_k[:, None] * stride_bk + offs_bn[None, :] * stride_bn

    acc = tl.zeros((BLOCK_M, BLOCK_N), dtype=tl.float32)
    for kk in range(0, tl.cdiv(K, BLOCK_K)):
        a = tl.load(a_ptrs, mask=offs_k[None, :] < K - kk * BLOCK_K, other=0.0)
        b = tl.load(b_ptrs, mask=offs_k[:, None] < K - kk * BLOCK_K, other=0.0)
        acc = tl.dot(a, b, acc)
        a_ptrs += BLOCK_K * stride_ak
        b_ptrs += BLOCK_K * stride_bk

    c = acc.to(c_ptr.dtype.element_ty)
    offs_cm = pid_m * BLOCK_M + tl.arange(0, BLOCK_M)
    offs_cn = pid_n * BLOCK_N + tl.arange(0, BLOCK_N)
    c_ptrs = c_ptr + offs_cm[:, None] * stride_cm + offs_cn[None, :] * stride_cn
    mask = (offs_cm[:, None] < M) & (offs_cn[None, :] < N)
    tl.store(c_ptrs, c, mask=mask)

# config = {"BLOCK_K": 32, "BLOCK_M": 16, "BLOCK_N": 16, "GROUP_M": 8, "arch": "sm_90", "dtype": "fp8e4m3", "num_ctas": 1, "num_stages": 2, "num_warps": 2}
# arch = sm_90


// ===== COMPILED SASS (sm_90a) =====

	.target	sm_90a

	.elftype	@"ET_EXEC"


//--------------------- .note.nv.tkinfo           --------------------------
	.section	.note.nv.tkinfo,"",@"SHT_NOTE"
	.sectionflags	@"SHF_NOTE_NV_TKINFO"
	.tkinfo
        /*0018*/ 	.word	0x00000002
        /*0030*/ 	.string	""
        /*0030*/ 	.string	"ptxas"
        /*0030*/ 	.string	"Cuda compilation tools, release 13.0, V13.0.88"
        /*0030*/ 	.string	"Build cuda_13.0.r13.0/compiler.36424714_0"
        /*0030*/ 	.string	"-v  -suppress-debug-info  -lineinfo  -arch sm_90a "



//--------------------- .note.nv.cuinfo           --------------------------
	.section	.note.nv.cuinfo,"",@"SHT_NOTE"
	.sectionflags	@"SHF_NOTE_NV_CUINFO"
        /*0018*/ 	.short	0x0002
        /*001a*/ 	.short	0x005a
        /*001c*/ 	.short	0x0082
	.zero		2


//--------------------- .nv.info                  --------------------------
	.section	.nv.info,"",@"SHT_CUDA_INFO"
	.align	4


	//----- nvinfo : EIATTR_REGCOUNT
	.align		4
        /*0000*/ 	.byte	0x04, 0x2f
        /*0002*/ 	.short	(.L_1 - .L_0)
	.align		4
.L_0:
        /*0004*/ 	.word	index@(matmul_kernel)
        /*0008*/ 	.word	0x00000048


	//----- nvinfo : EIATTR_FRAME_SIZE
	.align		4
.L_1:
        /*000c*/ 	.byte	0x04, 0x11
        /*000e*/ 	.short	(.L_3 - .L_2)
	.align		4
.L_2:
        /*0010*/ 	.word	index@(matmul_kernel)
        /*0014*/ 	.word	0x00000000


	//----- nvinfo : EIATTR_MIN_STACK_SIZE
	.align		4
.L_3:
        /*0018*/ 	.byte	0x04, 0x12
        /*001a*/ 	.short	(.L_5 - .L_4)
	.align		4
.L_4:
        /*001c*/ 	.word	index@(matmul_kernel)
        /*0020*/ 	.word	0x00000000
.L_5:


//--------------------- .nv.compat                --------------------------
	.section	.nv.compat,"",@"SHT_CUDA_COMPAT_INFO"
	.align	4
        /*0000*/ 	.byte	0x02, 0x09, 0x01, 0x00, 0x02, 0x02, 0x02, 0x00, 0x02, 0x05, 0x05, 0x00, 0x03, 0x07, 0x01, 0x01
        /*0010*/ 	.byte	0x02, 0x03, 0x00, 0x00, 0x02, 0x06, 0x01, 0x00, 0x04, 0x0b, 0x08, 0x00, 0x00, 0x00, 0x00, 0x00
        /*0020*/ 	.byte	0x00, 0x00, 0x00, 0x00


//--------------------- .nv.info.matmul_kernel    --------------------------
	.section	.nv.info.matmul_kernel,"",@"SHT_CUDA_INFO"
	.sectionflags	@""
	.align	4


	//----- nvinfo : EIATTR_CUDA_API_VERSION
	.align		4
        /*0000*/ 	.byte	0x04, 0x37
        /*0002*/ 	.short	(.L_7 - .L_6)
.L_6:
        /*0004*/ 	.word	0x00000082


	//----- nvinfo : EIATTR_KPARAM_INFO
	.align		4
.L_7:
        /*0008*/ 	.byte	0x04, 0x17
        /*000a*/ 	.short	(.L_9 - .L_8)
.L_8:
        /*000c*/ 	.word	0x00000000
        /*0010*/ 	.short	0x000d
        /*0012*/ 	.short	0x0048
        /*0014*/ 	.byte	0x00, 0xf4, 0x21, 0x00


	//----- nvinfo : EIATTR_KPARAM_INFO
	.align		4
.L_9:
        /*0018*/ 	.byte	0x04, 0x17
        /*001a*/ 	.short	(.L_11 - .L_10)
.L_10:
        /*001c*/ 	.word	0x00000000
        /*0020*/ 	.short	0x000c
        /*0022*/ 	.short	0x0040
        /*0024*/ 	.byte	0x00, 0xf4, 0x21, 0x00


	//----- nvinfo : EIATTR_KPARAM_INFO
	.align		4
.L_11:
        /*0028*/ 	.byte	0x04, 0x17
        /*002a*/ 	.short	(.L_13 - .L_12)
.L_12:
        /*002c*/ 	.word	0x00000000
        /*0030*/ 	.short	0x000b
        /*0032*/ 	.short	0x0038
        /*0034*/ 	.byte	0x00, 0xf0, 0x11, 0x00


	//----- nvinfo : EIATTR_KPARAM_INFO
	.align		4
.L_13:
        /*0038*/ 	.byte	0x04, 0x17
        /*003a*/ 	.short	(.L_15 - .L_14)
.L_14:
        /*003c*/ 	.word	0x00000000
        /*0040*/ 	.short	0x000a
        /*0042*/ 	.short	0x0034
        /*0044*/ 	.byte	0x00, 0xf0, 0x11, 0x00


	//----- nvinfo : EIATTR_KPARAM_INFO
	.align		4
.L_15:
        /*0048*/ 	.byte	0x04, 0x17
        /*004a*/ 	.short	(.L_17 - .L_16)
.L_16:
        /*004c*/ 	.word	0x00000000
        /*0050*/ 	.short	0x0009
        /*0052*/ 	.short	0x0030
        /*0054*/ 	.byte	0x00, 0xf0, 0x11, 0x00


	//----- nvinfo : EIATTR_KPARAM_INFO
	.align		4
.L_17:
        /*0058*/ 	.byte	0x04, 0x17
        /*005a*/ 	.short	(.L_19 - .L_18)
.L_18:
        /*005c*/ 	.word	0x00000000
        /*0060*/ 	.short	0x0008
        /*0062*/ 	.short	0x002c
        /*0064*/ 	.byte	0x00, 0xf0, 0x11, 0x00


	//----- nvinfo : EIATTR_KPARAM_INFO
	.align		4
.L_19:
        /*0068*/ 	.byte	0x04, 0x17
        /*006a*/ 	.short	(.L_21 - .L_20)
.L_20:
        /*006c*/ 	.word	0x00000000
        /*0070*/ 	.short	0x0007
        /*0072*/ 	.short	0x0028
        /*0074*/ 	.byte	0x00, 0xf0, 0x11, 0x00


	//----- nvinfo : EIATTR_KPARAM_INFO
	.align		4
.L_21:
        /*0078*/ 	.byte	0x04, 0x17
        /*007a*/ 	.short	(.L_23 - .L_22)
.L_22:
        /*007c*/ 	.word	0x00000000
        /*0080*/ 	.short	0x0006
        /*0082*/ 	.short	0x0024
        /*0084*/ 	.byte	0x00, 0xf0, 0x11, 0x00


	//----- nvinfo : EIATTR_KPARAM_INFO
	.align		4
.L_23:
        /*0088*/ 	.byte	0x04, 0x17
        /*008a*/ 	.short	(.L_25 - .L_24)
.L_24:
        /*008c*/ 	.word	0x00000000
        /*0090*/ 	.short	0x0005
        /*0092*/ 	.short	0x0020
        /*0094*/ 	.byte	0x00, 0xf0, 0x11, 0x00


	//----- nvinfo : EIATTR_KPARAM_INFO
	.align		4
.L_25:
        /*0098*/ 	.byte	0x04, 0x17
        /*009a*/ 	.short	(.L_27 - .L_26)
.L_26:
        /*009c*/ 	.word	0x00000000
        /*00a0*/ 	.short	0x0004
        /*00a2*/ 	.short	0x001c
        /*00a4*/ 	.byte	0x00, 0xf0, 0x11, 0x00


	//----- nvinfo : EIATTR_KPARAM_INFO
	.align		4
.L_27:
        /*00a8*/ 	.byte	0x04, 0x17
        /*00aa*/ 	.short	(.L_29 - .L_28)
.L_28:
        /*00ac*/ 	.word	0x00000000
        /*00b0*/ 	.short	0x0003
        /*00b2*/ 	.short	0x0018
        /*00b4*/ 	.byte	0x00, 0xf0, 0x11, 0x00


	//----- nvinfo : EIATTR_KPARAM_INFO
	.align		4
.L_29:
        /*00b8*/ 	.byte	0x04, 0x17
        /*00ba*/ 	.short	(.L_31 - .L_30)
.L_30:
        /*00bc*/ 	.word	0x00000000
        /*00c0*/ 	.short	0x0002
        /*00c2*/ 	.short	0x0010
        /*00c4*/ 	.byte	0x00, 0xf4, 0x21, 0x00


	//----- nvinfo : EIATTR_KPARAM_INFO
	.align		4
.L_31:
        /*00c8*/ 	.byte	0x04, 0x17
        /*00ca*/ 	.short	(.L_33 - .L_32)
.L_32:
        /*00cc*/ 	.word	0x00000000
        /*00d0*/ 	.short	0x0001
        /*00d2*/ 	.short	0x0008
        /*00d4*/ 	.byte	0x00, 0xf4, 0x21, 0x00


	//----- nvinfo : EIATTR_KPARAM_INFO
	.align		4
.L_33:
        /*00d8*/ 	.byte	0x04, 0x17
        /*00da*/ 	.short	(.L_35 - .L_34)
.L_34:
        /*00dc*/ 	.word	0x00000000
        /*00e0*/ 	.short	0x0000
        /*00e2*/ 	.short	0x0000
        /*00e4*/ 	.byte	0x00, 0xf4, 0x21, 0x00


	//----- nvinfo : EIATTR_SPARSE_MMA_MASK
	.align		4
.L_35:
        /*00e8*/ 	.byte	0x03, 0x50
        /*00ea*/ 	.short	0x0000


	//----- nvinfo : EIATTR_MAXREG_COUNT
	.align		4
        /*00ec*/ 	.byte	0x03, 0x1b
        /*00ee*/ 	.short	0x00ff


	//----- nvinfo : EIATTR_NUM_BARRIERS
	.align		4
        /*00f0*/ 	.byte	0x02, 0x4c
        /*00f2*/ 	.byte	0x01
	.zero		1


	//----- nvinfo : EIATTR_MERCURY_ISA_VERSION
	.align		4
        /*00f4*/ 	.byte	0x03, 0x5f
        /*00f6*/ 	.short	0x0101


	//----- nvinfo : EIATTR_EXIT_INSTR_OFFSETS
	.align		4
        /*00f8*/ 	.byte	0x04, 0x1c
        /*00fa*/ 	.short	(.L_37 - .L_36)


	//   ....[0]....
.L_36:
        /*00fc*/ 	.word	0x000022a0


	//   ....[1]....
        /*0100*/ 	.word	0x000022d0


	//----- nvinfo : EIATTR_REQNTID
	.align		4
.L_37:
        /*0104*/ 	.byte	0x04, 0x10
        /*0106*/ 	.short	(.L_39 - .L_38)
.L_38:
        /*0108*/ 	.word	0x00000040
        /*010c*/ 	.word	0x00000001
        /*0110*/ 	.word	0x00000001


	//----- nvinfo : EIATTR_CBANK_PARAM_SIZE
	.align		4
.L_39:
        /*0114*/ 	.byte	0x03, 0x19
        /*0116*/ 	.short	0x0050


	//----- nvinfo : EIATTR_PARAM_CBANK
	.align		4
        /*0118*/ 	.byte	0x04, 0x0a
        /*011a*/ 	.short	(.L_41 - .L_40)
	.align		4
.L_40:
        /*011c*/ 	.word	index@(.nv.constant0.matmul_kernel)
        /*0120*/ 	.short	0x0210
        /*0122*/ 	.short	0x0050


	//----- nvinfo : EIATTR_SW_WAR
	.align		4
.L_41:
        /*0124*/ 	.byte	0x04, 0x36
        /*0126*/ 	.short	(.L_43 - .L_42)
.L_42:
        /*0128*/ 	.word	0x00000008
.L_43:


//--------------------- .nv.callgraph             --------------------------
	.section	.nv.callgraph,"",@"SHT_CUDA_CALLGRAPH"
	.align	4
	.sectionentsize	8
	.align		4
        /*0000*/ 	.word	0x00000000
	.align		4
        /*0004*/ 	.word	0xffffffff
	.align		4
        /*0008*/ 	.word	0x00000000
	.align		4
        /*000c*/ 	.word	0xfffffffe
	.align		4
        /*0010*/ 	.word	0x00000000
	.align		4
        /*0014*/ 	.word	0xfffffffd
	.align		4
        /*0018*/ 	.word	0x00000000
	.align		4
        /*001c*/ 	.word	0xfffffffc


//--------------------- .text.matmul_kernel       --------------------------
	.section	.text.matmul_kernel,"ax",@progbits
	.align	128
        .global         matmul_kernel
        .type           matmul_kernel,@function
        .size           matmul_kernel,(.L_x_3 - matmul_kernel)
        .other          matmul_kernel,@"STO_CUDA_ENTRY STV_DEFAULT"
matmul_kernel:
.text.matmul_kernel:
[----:B------:R-:W-:Y:S08]  /*0000*/  LDC R1, c[0x0][0x28] ;  /* 0x00000a00ff017b82 */ /* 0x000ff00000000800 */
[----:B------:R-:W0:Y:S01]  /*0010*/  LDC.64 R12, c[0x0][0x228] ;  /* 0x00008a00ff0c7b82 */ /* 0x000e220000000a00 */
[----:B------:R-:W1:Y:S01]  /*0020*/  S2R R5, SR_CTAID.X ;  /* 0x0000000000057919 */ /* 0x000e620000002500 */
[----:B------:R-:W-:Y:S01]  /*0030*/  UMOV UR4, 0x400 ;  /* 0x0000040000047882 */ /* 0x000fe20000000000 */
[----:B------:R-:W-:Y:S01]  /*0040*/  ULDC.64 UR8, c[0x0][0x208] ;  /* 0x0000820000087ab9 */ /* 0x000fe20000000a00 */
[----:B------:R-:W-:-:S02]  /*0050*/  CS2R R16, SRZ ;  /* 0x0000000000107805 */ /* 0x000fc4000001ff00 */
[----:B------:R-:W-:Y:S02]  /*0060*/  CS2R R18, SRZ ;  /* 0x0000000000127805 */ /* 0x000fe4000001ff00 */
[----:B------:R-:W2:Y:S08]  /*0070*/  LDC R36, c[0x0][0x230] ;  /* 0x00008c00ff247b82 */ /* 0x000eb00000000800 */
[----:B------:R-:W3:Y:S01]  /*0080*/  S2UR UR5, SR_CgaCtaId ;  /* 0x00000000000579c3 */ /* 0x000ee20000008800 */
[----:B0-----:R-:W-:-:S05]  /*0090*/  VIADD R0, R13, 0xf ;  /* 0x0000000f0d007836 */ /* 0x001fca0000000000 */
[----:B------:R-:W-:Y:S01]  /*00a0*/  SHF.R.S32.HI R3, RZ, 0x1f, R0 ;  /* 0x0000001fff037819 */ /* 0x000fe20000011400 */
[----:B--2---:R-:W-:-:S03]  /*00b0*/  VIADD R36, R36, 0x1f ;  /* 0x0000001f24247836 */ /* 0x004fc60000000000 */
[----:B------:R-:W-:Y:S02]  /*00c0*/  LEA.HI R3, R3, R0, RZ, 0x4 ;  /* 0x0000000003037211 */ /* 0x000fe400078f20ff */
[----:B-1----:R-:W-:Y:S02]  /*00d0*/  IABS R8, R5 ;  /* 0x0000000500087213 */ /* 0x002fe40000000000 */
[----:B------:R-:W-:Y:S01]  /*00e0*/  SHF.R.S32.HI R3, RZ, 0x4, R3 ;  /* 0x00000004ff037819 */ /* 0x000fe20000011403 */
[----:B---3--:R-:W-:-:S04]  /*00f0*/  ULEA UR4, UR5, UR4, 0x18 ;  /* 0x0000000405047291 */ /* 0x008fc8000f8ec03f */
[----:B------:R-:W-:-:S05]  /*0100*/  IMAD.SHL.U32 R4, R3, 0x8, RZ ;  /* 0x0000000803047824 */ /* 0x000fca00078e00ff */
[-C--:B------:R-:W-:Y:S02]  /*0110*/  IABS R7, R4.reuse ;  /* 0x0000000400077213 */ /* 0x080fe40000000000 */
[----:B------:R-:W-:Y:S02]  /*0120*/  IABS R10, R4 ;  /* 0x00000004000a7213 */ /* 0x000fe40000000000 */
[----:B------:R-:W0:Y:S08]  /*0130*/  I2F.RP R0, R7 ;  /* 0x0000000700007306 */ /* 0x000e300000209400 */
[----:B0-----:R-:W0:Y:S02]  /*0140*/  MUFU.RCP R0, R0 ;  /* 0x0000000000007308 */ /* 0x001e240000001000 */
[----:B0-----:R-:W-:-:S02]  /*0150*/  VIADD R2, R0, 0xffffffe ;  /* 0x0ffffffe00027836 */ /* 0x001fc40000000000 */
[----:B------:R-:W-:-:S04]  /*0160*/  IMAD.MOV R0, RZ, RZ, -R10 ;  /* 0x000000ffff007224 */ /* 0x000fc800078e0a0a */
[----:B------:R0:W1:Y:S02]  /*0170*/  F2I.FTZ.U32.TRUNC.NTZ R3, R2 ;  /* 0x0000000200037305 */ /* 0x000064000021f000 */
[----:B0-----:R-:W-:Y:S02]  /*0180*/  IMAD.MOV.U32 R2, RZ, RZ, RZ ;  /* 0x000000ffff027224 */ /* 0x001fe400078e00ff */
[----:B-1----:R-:W-:-:S04]  /*0190*/  IMAD.MOV R6, RZ, RZ, -R3 ;  /* 0x000000ffff067224 */ /* 0x002fc800078e0a03 */
[----:B------:R-:W-:Y:S02]  /*01a0*/  IMAD R9, R6, R7, RZ ;  /* 0x0000000706097224 */ /* 0x000fe400078e02ff */
[----:B------:R-:W-:Y:S02]  /*01b0*/  IMAD.MOV.U32 R6, RZ, RZ, R8 ;  /* 0x000000ffff067224 */ /* 0x000fe400078e0008 */
[----:B------:R-:W-:-:S06]  /*01c0*/  IMAD.HI.U32 R3, R3, R9, R2 ;  /* 0x0000000903037227 */ /* 0x000fcc00078e0002 */
[----:B------:R-:W-:-:S04]  /*01d0*/  IMAD.HI.U32 R3, R3, R6, RZ ;  /* 0x0000000603037227 */ /* 0x000fc800078e00ff */
[----:B------:R-:W-:-:S05]  /*01e0*/  IMAD R0, R3, R0, R6 ;  /* 0x0000000003007224 */ /* 0x000fca00078e0206 */
[----:B------:R-:W-:-:S13]  /*01f0*/  ISETP.GT.U32.AND P1, PT, R7, R0, PT ;  /* 0x000000000700720c */ /* 0x000fda0003f24070 */
[----:B------:R-:W-:Y:S02]  /*0200*/  @!P1 IMAD.IADD R0, R0, 0x1, -R7 ;  /* 0x0000000100009824 */ /* 0x000fe400078e0a07 */
[----:B------:R-:W-:Y:S01]  /*0210*/  @!P1 VIADD R3, R3, 0x1 ;  /* 0x0000000103039836 */ /* 0x000fe20000000000 */
[----:B------:R-:W-:Y:S02]  /*0220*/  ISETP.NE.AND P1, PT, R4, RZ, PT ;  /* 0x000000ff0400720c */ /* 0x000fe40003f25270 */
[----:B------:R-:W-:Y:S02]  /*0230*/  ISETP.GE.U32.AND P0, PT, R0, R7, PT ;  /* 0x000000070000720c */ /* 0x000fe40003f06070 */
[----:B------:R-:W-:-:S04]  /*0240*/  LOP3.LUT R0, R5, R4, RZ, 0x3c, !PT ;  /* 0x0000000405007212 */ /* 0x000fc800078e3cff */
[----:B------:R-:W-:Y:S01]  /*0250*/  ISETP.GE.AND P2, PT, R0, RZ, PT ;  /* 0x000000ff0000720c */ /* 0x000fe20003f46270 */
[----:B------:R-:W-:-:S06]  /*0260*/  VIADD R0, R12, 0xf ;  /* 0x0000000f0c007836 */ /* 0x000fcc0000000000 */
[----:B------:R-:W-:-:S04]  /*0270*/  @P0 VIADD R3, R3, 0x1 ;  /* 0x0000000103030836 */ /* 0x000fc80000000000 */
[----:B------:R-:W-:Y:S01]  /*0280*/  IMAD.MOV.U32 R2, RZ, RZ, R3 ;  /* 0x000000ffff027224 */ /* 0x000fe200078e0003 */
[----:B------:R-:W-:-:S03]  /*0290*/  SHF.R.S32.HI R3, RZ, 0x1f, R0 ;  /* 0x0000001fff037819 */ /* 0x000fc60000011400 */
[----:B------:R-:W-:Y:S01]  /*02a0*/  @!P2 IMAD.MOV R2, RZ, RZ, -R2 ;  /* 0x000000ffff02a224 */ /* 0x000fe200078e0a02 */
[----:B------:R-:W-:Y:S02]  /*02b0*/  @!P1 LOP3.LUT R2, RZ, R4, RZ, 0x33, !PT ;  /* 0x00000004ff029212 */ /* 0x000fe400078e33ff */
[----:B------:R-:W-:-:S03]  /*02c0*/  LEA.HI R3, R3, R0, RZ, 0x4 ;  /* 0x0000000003037211 */ /* 0x000fc600078f20ff */
[----:B------:R-:W-:Y:S02]  /*02d0*/  IMAD.SHL.U32 R8, R2, 0x8, RZ ;  /* 0x0000000802087824 */ /* 0x000fe400078e00ff */
[----:B------:R-:W-:-:S03]  /*02e0*/  IMAD.MOV R2, RZ, RZ, -R2 ;  /* 0x000000ffff027224 */ /* 0x000fc600078e0a02 */
[----:B------:R-:W-:Y:S01]  /*02f0*/  LEA.HI.SX32 R3, R3, -R8, 0x1c ;  /* 0x8000000803037211 */ /* 0x000fe200078fe2ff */
[----:B------:R-:W-:-:S03]  /*0300*/  IMAD R4, R4, R2, R5 ;  /* 0x0000000204047224 */ /* 0x000fc600078e0205 */
[----:B------:R-:W-:Y:S02]  /*0310*/  VIMNMX R11, R3, 0x8, PT ;  /* 0x00000008030b7848 */ /* 0x000fe40003fe0100 */
[----:B------:R-:W-:Y:S02]  /*0320*/  IABS R9, R4 ;  /* 0x0000000400097213 */ /* 0x000fe40000000000 */
[----:B------:R-:W-:-:S04]  /*0330*/  IABS R7, R11 ;  /* 0x0000000b00077213 */ /* 0x000fc80000000000 */
[----:B------:R-:W0:Y:S08]  /*0340*/  I2F.RP R0, R7 ;  /* 0x0000000700007306 */ /* 0x000e300000209400 */
[----:B0-----:R-:W0:Y:S02]  /*0350*/  MUFU.RCP R0, R0 ;  /* 0x0000000000007308 */ /* 0x001e240000001000 */
[----:B0-----:R-:W-:-:S06]  /*0360*/  VIADD R3, R0, 0xffffffe ;  /* 0x0ffffffe00037836 */ /* 0x001fcc0000000000 */
[----:B------:R-:W0:Y:S02]  /*0370*/  F2I.FTZ.U32.TRUNC.NTZ R3, R3 ;  /* 0x0000000300037305 */ /* 0x000e24000021f000 */
[----:B0-----:R-:W-:-:S04]  /*0380*/  IMAD.MOV R6, RZ, RZ, -R3 ;  /* 0x000000ffff067224 */ /* 0x001fc800078e0a03 */
[----:B------:R-:W-:Y:S01]  /*0390*/  IMAD.MOV.U32 R2, RZ, RZ, R6 ;  /* 0x000000ffff027224 */ /* 0x000fe200078e0006 */
[----:B------:R-:W-:-:S03]  /*03a0*/  IABS R6, R11 ;  /* 0x0000000b00067213 */ /* 0x000fc60000000000 */
[----:B------:R-:W-:Y:S02]  /*03b0*/  IMAD R5, R2, R7, RZ ;  /* 0x0000000702057224 */ /* 0x000fe400078e02ff */
[----:B------:R-:W-:Y:S02]  /*03c0*/  IMAD.MOV.U32 R2, RZ, RZ, RZ ;  /* 0x000000ffff027224 */ /* 0x000fe400078e00ff */
[----:B------:R-:W-:Y:S02]  /*03d0*/  IMAD.MOV R0, RZ, RZ, -R6 ;  /* 0x000000ffff007224 */ /* 0x000fe400078e0a06 */
[----:B------:R-:W-:Y:S01]  /*03e0*/  IMAD.HI.U32 R2, R3, R5, R2 ;  /* 0x0000000503027227 */ /* 0x000fe200078e0002 */
[----:B------:R-:W-:-:S04]  /*03f0*/  LOP3.LUT R3, R4, R11, RZ, 0x3c, !PT ;  /* 0x0000000b04037212 */ /* 0x000fc800078e3cff */
[----:B------:R-:W-:Y:S01]  /*0400*/  ISETP.GE.AND P2, PT, R3, RZ, PT ;  /* 0x000000ff0300720c */ /* 0x000fe20003f46270 */
[----:B------:R-:W-:-:S04]  /*0410*/  IMAD.HI.U32 R2, R2, R9, RZ ;  /* 0x0000000902027227 */ /* 0x000fc800078e00ff */
[----:B------:R-:W-:-:S05]  /*0420*/  IMAD R0, R2, R0, R9 ;  /* 0x0000000002007224 */ /* 0x000fca00078e0209 */
[----:B------:R-:W-:-:S13]  /*0430*/  ISETP.GT.U32.AND P1, PT, R7, R0, PT ;  /* 0x000000000700720c */ /* 0x000fda0003f24070 */
[----:B------:R-:W-:Y:S02]  /*0440*/  @!P1 IMAD.IADD R0, R0, 0x1, -R7 ;  /* 0x0000000100009824 */ /* 0x000fe400078e0a07 */
[----:B------:R-:W-:Y:S01]  /*0450*/  @!P1 VIADD R2, R2, 0x1 ;  /* 0x0000000102029836 */ /* 0x000fe20000000000 */
[----:B------:R-:W-:Y:S02]  /*0460*/  ISETP.NE.AND P1, PT, R11, RZ, PT ;  /* 0x000000ff0b00720c */ /* 0x000fe40003f25270 */
[----:B------:R-:W-:Y:S02]  /*0470*/  ISETP.GE.U32.AND P0, PT, R0, R7, PT ;  /* 0x000000070000720c */ /* 0x000fe40003f06070 */
[----:B------:R-:W0:Y:S11]  /*0480*/  S2R R0, SR_TID.X ;  /* 0x0000000000007919 */ /* 0x000e360000002100 */
[----:B------:R-:W-:Y:S01]  /*0490*/  @P0 VIADD R2, R2, 0x1 ;  /* 0x0000000102020836 */ /* 0x000fe20000000000 */
[----:B------:R-:W-:-:S03]  /*04a0*/  ISETP.GE.AND P0, PT, R36, 0x20, PT ;  /* 0x000000202400780c */ /* 0x000fc60003f06270 */
[----:B------:R-:W-:-:S04]  /*04b0*/  IMAD.MOV.U32 R6, RZ, RZ, R2 ;  /* 0x000000ffff067224 */ /* 0x000fc800078e0002 */
[----:B------:R-:W-:Y:S01]  /*04c0*/  @!P2 IMAD.MOV R6, RZ, RZ, -R6 ;  /* 0x000000ffff06a224 */ /* 0x000fe200078e0a06 */
[----:B------:R-:W-:-:S05]  /*04d0*/  @!P1 LOP3.LUT R6, RZ, R11, RZ, 0x33, !PT ;  /* 0x0000000bff069212 */ /* 0x000fca00078e33ff */
[----:B------:R-:W-:Y:S02]  /*04e0*/  IMAD.MOV R2, RZ, RZ, -R6 ;  /* 0x000000ffff027224 */ /* 0x000fe400078e0a06 */
[----:B------:R-:W-:Y:S02]  /*04f0*/  IMAD.SHL.U32 R6, R6, 0x10, RZ ;  /* 0x0000001006067824 */ /* 0x000fe400078e00ff */
[----:B------:R-:W-:Y:S01]  /*0500*/  IMAD R2, R11, R2, R4 ;  /* 0x000000020b027224 */ /* 0x000fe200078e0204 */
[----:B0-----:R-:W-:-:S03]  /*0510*/  LOP3.LUT R3, R0, 0xf, RZ, 0xc0, !PT ;  /* 0x0000000f00037812 */ /* 0x001fc600078ec0ff */
[----:B------:R-:W-:Y:S01]  /*0520*/  IMAD.IADD R2, R8, 0x1, R2 ;  /* 0x0000000108027824 */ /* 0x000fe200078e0202 */
[--C-:B------:R-:W-:Y:S02]  /*0530*/  SHF.R.U32.HI R7, RZ, 0x5, R0.reuse ;  /* 0x00000005ff077819 */ /* 0x100fe40000011600 */
[----:B------:R-:W-:Y:S01]  /*0540*/  SHF.R.U32.HI R45, RZ, 0x4, R0 ;  /* 0x00000004ff2d7819 */ /* 0x000fe20000011600 */
[----:B------:R-:W-:Y:S01]  /*0550*/  IMAD R2, R2, 0x10, R3 ;  /* 0x0000001002027824 */ /* 0x000fe200078e0203 */
[----:B------:R-:W-:Y:S02]  /*0560*/  LOP3.LUT R41, R0, 0x1f, RZ, 0xc0, !PT ;  /* 0x0000001f00297812 */ /* 0x000fe400078ec0ff */
[----:B------:R-:W-:Y:S02]  /*0570*/  SGXT.U32 R7, R7, 0x1 ;  /* 0x000000010707781a */ /* 0x000fe40000000000 */
[----:B------:R-:W-:Y:S01]  /*0580*/  SGXT.U32 R45, R45, 0x2 ;  /* 0x000000022d2d781a */ /* 0x000fe20000000000 */
[----:B------:R-:W-:Y:S06]  /*0590*/  @!P0 BRA `(.L_x_0) ;  /* 0x0000001800308947 */ /* 0x000fec0003800000 */
[----:B------:R-:W-:Y:S01]  /*05a0*/  IABS R18, R12 ;  /* 0x0000000c00127213 */ /* 0x000fe20000000000 */
[----:B------:R-:W-:Y:S01]  /*05b0*/  ULDC UR5, c[0x0][0x240] ;  /* 0x0000900000057ab9 */ /* 0x000fe20000000800 */
[----:B------:R-:W-:Y:S01]  /*05c0*/  IABS R3, R13 ;  /* 0x0000000d00037213 */ /* 0x000fe20000000000 */
[----:B------:R-:W-:Y:S01]  /*05d0*/  ULDC.64 UR12, c[0x0][0x218] ;  /* 0x00008600000c7ab9 */ /* 0x000fe20000000a00 */
[----:B------:R-:W0:Y:S01]  /*05e0*/  I2F.RP R10, R18 ;  /* 0x00000012000a7306 */ /* 0x000e220000209400 */
[----:B------:R-:W-:Y:S01]  /*05f0*/  IABS R14, R2 ;  /* 0x00000002000e7213 */ /* 0x000fe20000000000 */
[----:B------:R-:W-:Y:S01]  /*0600*/  ULDC UR6, c[0x0][0x234] ;  /* 0x00008d0000067ab9 */ /* 0x000fe20000000800 */
[----:B------:R-:W-:Y:S01]  /*0610*/  LOP3.LUT R17, R6, R7, RZ, 0xfc, !PT ;  /* 0x0000000706117212 */ /* 0x000fe200078efcff */
[----:B------:R-:W-:Y:S01]  /*0620*/  ULDC.64 UR10, c[0x0][0x210] ;  /* 0x00008400000a7ab9 */ /* 0x000fe20000000a00 */
[----:B------:R-:W-:Y:S02]  /*0630*/  ISETP.GE.AND P2, PT, R2, RZ, PT ;  /* 0x000000ff0200720c */ /* 0x000fe40003f46270 */
[C---:B------:R-:W-:Y:S01]  /*0640*/  LOP3.LUT R19, R17.reuse, 0xe, RZ, 0xfc, !PT ;  /* 0x0000000e11137812 */ /* 0x040fe200078efcff */
[----:B------:R-:W1:Y:S01]  /*0650*/  I2F.RP R8, R3 ;  /* 0x0000000300087306 */ /* 0x000e620000209400 */
[----:B------:R-:W-:-:S02]  /*0660*/  LOP3.LUT R23, R17, 0xa, RZ, 0xfc, !PT ;  /* 0x0000000a11177812 */ /* 0x000fc400078efcff */
[C---:B------:R-:W-:Y:S02]  /*0670*/  LOP3.LUT R21, R17.reuse, 0xc, RZ, 0xfc, !PT ;  /* 0x0000000c11157812 */ /* 0x040fe400078efcff */
[----:B------:R-:W-:Y:S02]  /*0680*/  IABS R16, R23 ;  /* 0x0000001700107213 */ /* 0x000fe40000000000 */
[C---:B------:R-:W-:Y:S01]  /*0690*/  LOP3.LUT R26, R17.reuse, 0x6, RZ, 0xfc, !PT ;  /* 0x00000006111a7812 */ /* 0x040fe200078efcff */
[----:B0-----:R-:W0:Y:S01]  /*06a0*/  MUFU.RCP R10, R10 ;  /* 0x0000000a000a7308 */ /* 0x001e220000001000 */
[C---:B------:R-:W-:Y:S02]  /*06b0*/  LOP3.LUT R25, R17.reuse, 0x8, RZ, 0xfc, !PT ;  /* 0x0000000811197812 */ /* 0x040fe400078efcff */
[C---:B------:R-:W-:Y:S02]  /*06c0*/  LOP3.LUT R27, R17.reuse, 0x4, RZ, 0xfc, !PT ;  /* 0x00000004111b7812 */ /* 0x040fe400078efcff */
[----:B------:R-:W-:-:S02]  /*06d0*/  LOP3.LUT R28, R17, 0x2, RZ, 0xfc, !PT ;  /* 0x00000002111c7812 */ /* 0x000fc400078efcff */
[----:B------:R-:W-:Y:S01]  /*06e0*/  IABS R20, R27 ;  /* 0x0000001b00147213 */ /* 0x000fe20000000000 */
[----:B-1----:R-:W1:Y:S01]  /*06f0*/  MUFU.RCP R8, R8 ;  /* 0x0000000800087308 */ /* 0x002e620000001000 */
[----:B------:R-:W-:Y:S02]  /*0700*/  IABS R22, R28 ;  /* 0x0000001c00167213 */ /* 0x000fe40000000000 */
[----:B------:R-:W-:Y:S02]  /*0710*/  IABS R24, R17 ;  /* 0x0000001100187213 */ /* 0x000fe40000000000 */
[C---:B------:R-:W-:Y:S02]  /*0720*/  LOP3.LUT R59, R45.reuse, 0x4, RZ, 0xfc, !PT ;  /* 0x000000042d3b7812 */ /* 0x040fe400078efcff */
[C---:B------:R-:W-:Y:S01]  /*0730*/  LOP3.LUT R57, R45.reuse, 0x8, RZ, 0xfc, !PT ;  /* 0x000000082d397812 */ /* 0x040fe200078efcff */
[----:B0-----:R-:W-:Y:S01]  /*0740*/  VIADD R9, R10, 0xffffffe ;  /* 0x0ffffffe0a097836 */ /* 0x001fe20000000000 */
[----:B------:R-:W-:-:S02]  /*0750*/  LOP3.LUT R55, R45, 0xc, RZ, 0xfc, !PT ;  /* 0x0000000c2d377812 */ /* 0x000fc400078efcff */
[C---:B------:R-:W-:Y:S02]  /*0760*/  LOP3.LUT R53, R45.reuse, 0x10, RZ, 0xfc, !PT ;  /* 0x000000102d357812 */ /* 0x040fe400078efcff */
[C---:B------:R-:W-:Y:S01]  /*0770*/  LOP3.LUT R51, R45.reuse, 0x14, RZ, 0xfc, !PT ;  /* 0x000000142d337812 */ /* 0x040fe200078efcff */
[----:B------:R-:W0:Y:S01]  /*0780*/  F2I.FTZ.U32.TRUNC.NTZ R9, R9 ;  /* 0x0000000900097305 */ /* 0x000e22000021f000 */
[C---:B------:R-:W-:Y:S01]  /*0790*/  LOP3.LUT R49, R45.reuse, 0x18, RZ, 0xfc, !PT ;  /* 0x000000182d317812 */ /* 0x040fe200078efcff */
[----:B-1----:R-:W-:Y:S01]  /*07a0*/  VIADD R4, R8, 0xffffffe ;  /* 0x0ffffffe08047836 */ /* 0x002fe20000000000 */
[----:B------:R-:W-:Y:S01]  /*07b0*/  LOP3.LUT R47, R45, 0x1c, RZ, 0xfc, !PT ;  /* 0x0000001c2d2f7812 */ /* 0x000fe200078efcff */
[----:B------:R-:W-:Y:S01]  /*07c0*/  IMAD.MOV.U32 R8, RZ, RZ, RZ ;  /* 0x000000ffff087224 */ /* 0x000fe200078e00ff */
[----:B------:R-:W-:-:S03]  /*07d0*/  LOP3.LUT R34, R0, 0x3f, RZ, 0xc0, !PT ;  /* 0x0000003f00227812 */ /* 0x000fc600078ec0ff */
[----:B------:R1:W2:Y:S01]  /*07e0*/  F2I.FTZ.U32.TRUNC.NTZ R5, R4 ;  /* 0x0000000400057305 */ /* 0x0002a2000021f000 */
[C---:B------:R-:W-:Y:S02]  /*07f0*/  LOP3.LUT R32, R34.reuse, 0x8, RZ, 0x3c, !PT ;  /* 0x0000000822207812 */ /* 0x040fe400078e3cff */
[----:B------:R-:W-:Y:S01]  /*0800*/  LOP3.LUT R34, R34, 0x10, RZ, 0x3c, !PT ;  /* 0x0000001022227812 */ /* 0x000fe200078e3cff */
[----:B0-----:R-:W-:Y:S02]  /*0810*/  IMAD.MOV R11, RZ, RZ, -R9 ;  /* 0x000000ffff0b7224 */ /* 0x001fe400078e0a09 */
[----:B-1----:R-:W-:Y:S02]  /*0820*/  IMAD.MOV.U32 R4, RZ, RZ, RZ ;  /* 0x000000ffff047224 */ /* 0x002fe400078e00ff */
[----:B------:R-:W-:-:S04]  /*0830*/  IMAD R11, R11, R18, RZ ;  /* 0x000000120b0b7224 */ /* 0x000fc800078e02ff */
[----:B------:R-:W-:-:S04]  /*0840*/  IMAD.HI.U32 R10, R9, R11, R8 ;  /* 0x0000000b090a7227 */ /* 0x000fc800078e0008 */
[----:B------:R-:W-:Y:S01]  /*0850*/  IMAD.MOV.U32 R11, RZ, RZ, R14 ;  /* 0x000000ffff0b7224 */ /* 0x000fe200078e000e */
[----:B------:R-:W-:Y:S01]  /*0860*/  IABS R14, R21 ;  /* 0x00000015000e7213 */ /* 0x000fe20000000000 */
[----:B--2---:R-:W-:Y:S02]  /*0870*/  IMAD.MOV R8, RZ, RZ, -R5 ;  /* 0x000000ffff087224 */ /* 0x004fe400078e0a05 */
[----:B------:R-:W-:-:S04]  /*0880*/  IMAD.HI.U32 R10, R10, R11, RZ ;  /* 0x0000000b0a0a7227 */ /* 0x000fc800078e00ff */
[----:B------:R-:W-:Y:S02]  /*0890*/  IMAD.MOV R10, RZ, RZ, -R10 ;  /* 0x000000ffff0a7224 */ /* 0x000fe400078e0a0a */
[----:B------:R-:W-:Y:S02]  /*08a0*/  IMAD R7, R8, R3, RZ ;  /* 0x0000000308077224 */ /* 0x000fe400078e02ff */
[----:B------:R-:W-:Y:S01]  /*08b0*/  IMAD R11, R18, R10, R11 ;  /* 0x0000000a120b7224 */ /* 0x000fe200078e020b */
[----:B------:R-:W-:Y:S01]  /*08c0*/  IABS R10, R19 ;  /* 0x00000013000a7213 */ /* 0x000fe20000000000 */
[----:B------:R-:W-:-:S03]  /*08d0*/  IMAD.HI.U32 R7, R5, R7, R4 ;  /* 0x0000000705077227 */ /* 0x000fc600078e0004 */
[----:B------:R-:W-:-:S03]  /*08e0*/  ISETP.GT.U32.AND P0, PT, R18, R11, PT ;  /* 0x0000000b1200720c */ /* 0x000fc60003f04070 */
[----:B------:R-:W-:-:S04]  /*08f0*/  IMAD.HI.U32 R4, R7, R10, RZ ;  /* 0x0000000a07047227 */ /* 0x000fc800078e00ff */
[----:B------:R-:W-:-:S04]  /*0900*/  IMAD.HI.U32 R8, R7, R16, RZ ;  /* 0x0000001007087227 */ /* 0x000fc800078e00ff */
[----:B------:R-:W-:Y:S02]  /*0910*/  IMAD.MOV R4, RZ, RZ, -R4 ;  /* 0x000000ffff047224 */ /* 0x000fe400078e0a04 */
[----:B------:R-:W-:Y:S02]  /*0920*/  @!P0 IMAD.IADD R11, R11, 0x1, -R18 ;  /* 0x000000010b0b8824 */ /* 0x000fe400078e0a12 */
[----:B------:R-:W-:Y:S02]  /*0930*/  IMAD.MOV R9, RZ, RZ, -R8 ;  /* 0x000000ffff097224 */ /* 0x000fe400078e0a08 */
[----:B------:R-:W-:Y:S01]  /*0940*/  IMAD R8, R3, R4, R10 ;  /* 0x0000000403087224 */ /* 0x000fe200078e020a */
[----:B------:R-:W-:Y:S01]  /*0950*/  ISETP.GT.U32.AND P0, PT, R18, R11, PT ;  /* 0x0000000b1200720c */ /* 0x000fe20003f04070 */
[----:B------:R-:W-:Y:S01]  /*0960*/  IMAD.HI.U32 R5, R7, R14, RZ ;  /* 0x0000000e07057227 */ /* 0x000fe200078e00ff */
[----:B------:R-:W-:Y:S02]  /*0970*/  IABS R4, R26 ;  /* 0x0000001a00047213 */ /* 0x000fe40000000000 */
[----:B------:R-:W-:Y:S01]  /*0980*/  ISETP.GT.U32.AND P1, PT, R3, R8, PT ;  /* 0x000000080300720c */ /* 0x000fe20003f24070 */
[----:B------:R-:W-:-:S02]  /*0990*/  IMAD.MOV R5, RZ, RZ, -R5 ;  /* 0x000000ffff057224 */ /* 0x000fc400078e0a05 */
[C---:B------:R-:W-:Y:S01]  /*09a0*/  IMAD R10, R3.reuse, R9, R16 ;  /* 0x00000009030a7224 */ /* 0x040fe200078e0210 */
[----:B------:R-:W-:Y:S01]  /*09b0*/  IABS R16, R25 ;  /* 0x0000001900107213 */ /* 0x000fe20000000000 */
[----:B------:R-:W-:Y:S02]  /*09c0*/  IMAD R14, R3, R5, R14 ;  /* 0x00000005030e7224 */ /* 0x000fe400078e020e */
[----:B------:R-:W-:Y:S01]  /*09d0*/  IMAD.HI.U32 R9, R7, R20, RZ ;  /* 0x0000001407097227 */ /* 0x000fe200078e00ff */
[C---:B------:R-:W-:Y:S02]  /*09e0*/  ISETP.GT.U32.AND P5, PT, R3.reuse, R10, PT ;  /* 0x0000000a0300720c */ /* 0x040fe40003fa4070 */
[----:B------:R-:W-:Y:S01]  /*09f0*/  ISETP.GT.U32.AND P4, PT, R3, R14, PT ;  /* 0x0000000e0300720c */ /* 0x000fe20003f84070 */
[----:B------:R-:W-:Y:S01]  /*0a00*/  @!P0 IMAD.IADD R11, R11, 0x1, -R18 ;  /* 0x000000010b0b8824 */ /* 0x000fe200078e0a12 */
[----:B------:R-:W-:Y:S01]  /*0a10*/  ISETP.NE.AND P0, PT, R12, RZ, PT ;  /* 0x000000ff0c00720c */ /* 0x000fe20003f05270 */
[----:B------:R-:W-:-:S02]  /*0a20*/  IMAD.MOV.U32 R18, RZ, RZ, R4 ;  /* 0x000000ffff127224 */ /* 0x000fc400078e0004 */
[----:B------:R-:W-:-:S04]  /*0a30*/  IMAD.HI.U32 R4, R7, R16, RZ ;  /* 0x0000001007047227 */ /* 0x000fc800078e00ff */
[----:B------:R-:W-:-:S04]  /*0a40*/  IMAD.HI.U32 R5, R7, R18, RZ ;  /* 0x0000001207057227 */ /* 0x000fc800078e00ff */
[----:B------:R-:W-:Y:S02]  /*0a50*/  IMAD.MOV R5, RZ, RZ, -R5 ;  /* 0x000000ffff057224 */ /* 0x000fe400078e0a05 */
[----:B------:R-:W-:Y:S02]  /*0a60*/  IMAD.MOV R15, RZ, RZ, -R4 ;  /* 0x000000ffff0f7224 */ /* 0x000fe400078e0a04 */
[----:B------:R-:W-:Y:S01]  /*0a70*/  IMAD.MOV.U32 R4, RZ, RZ, R11 ;  /* 0x000000ffff047224 */ /* 0x000fe200078e000b */
[----:B------:R-:W-:Y:S01]  /*0a80*/  SHF.R.S32.HI R11, RZ, 0x2, R0 ;  /* 0x00000002ff0b7819 */ /* 0x000fe20000011400 */
[C---:B------:R-:W-:Y:S02]  /*0a90*/  IMAD R18, R3.reuse, R5, R18 ;  /* 0x0000000503127224 */ /* 0x040fe400078e0212 */
[----:B------:R-:W-:Y:S01]  /*0aa0*/  @!P2 IMAD.MOV R4, RZ, RZ, -R4 ;  /* 0x000000ffff04a224 */ /* 0x000fe200078e0a04 */
[----:B------:R-:W-:Y:S01]  /*0ab0*/  @!P0 LOP3.LUT R4, RZ, R12, RZ, 0x33, !PT ;  /* 0x0000000cff048212 */ /* 0x000fe200078e33ff */
[----:B------:R-:W-:Y:S01]  /*0ac0*/  @!P1 IMAD.IADD R8, R8, 0x1, -R3 ;  /* 0x0000000108089824 */ /* 0x000fe200078e0a03 */
[----:B------:R-:W-:Y:S01]  /*0ad0*/  ISETP.GT.U32.AND P2, PT, R3, R18, PT ;  /* 0x000000120300720c */ /* 0x000fe20003f44070 */
[----:B------:R-:W-:Y:S01]  /*0ae0*/  IMAD.MOV R9, RZ, RZ, -R9 ;  /* 0x000000ffff097224 */ /* 0x000fe200078e0a09 */
[----:B------:R-:W-:Y:S01]  /*0af0*/  ISETP.GE.AND P0, PT, R17, RZ, PT ;  /* 0x000000ff1100720c */ /* 0x000fe20003f06270 */
[----:B------:R-:W-:Y:S01]  /*0b00*/  @!P4 IMAD.IADD R14, R14, 0x1, -R3 ;  /* 0x000000010e0ec824 */ /* 0x000fe200078e0a03 */
[----:B------:R-:W-:Y:S01]  /*0b10*/  ISETP.GT.U32.AND P3, PT, R3, R8, PT ;  /* 0x000000080300720c */ /* 0x000fe20003f64070 */
[----:B------:R-:W-:Y:S01]  /*0b20*/  IMAD.HI.U32 R5, R7, R22, RZ ;  /* 0x0000001607057227 */ /* 0x000fe200078e00ff */
[----:B------:R-:W-:-:S02]  /*0b30*/  ISETP.GE.AND P4, PT, R19, RZ, PT ;  /* 0x000000ff1300720c */ /* 0x000fc40003f86270 */
[----:B------:R-:W-:Y:S01]  /*0b40*/  SHF.R.U32.HI R12, RZ, 0x2, R0 ;  /* 0x00000002ff0c7819 */ /* 0x000fe20000011600 */
[----:B------:R-:W-:Y:S01]  /*0b50*/  IMAD R20, R3, R9, R20 ;  /* 0x0000000903147224 */ /* 0x000fe200078e0214 */
[----:B------:R-:W-:Y:S01]  /*0b60*/  SGXT R11, R11, 0x1 ;  /* 0x000000010b0b781a */ /* 0x000fe20000000200 */
[----:B------:R-:W-:Y:S01]  /*0b70*/  IMAD.MOV R5, RZ, RZ, -R5 ;  /* 0x000000ffff057224 */ /* 0x000fe200078e0a05 */
[----:B------:R-:W-:Y:S01]  /*0b80*/  SHF.R.S32.HI R19, RZ, 0x1, R0 ;  /* 0x00000001ff137819 */ /* 0x000fe20000011400 */
[----:B------:R-:W-:Y:S01]  /*0b90*/  @!P2 IMAD.IADD R18, R18, 0x1, -R3 ;  /* 0x000000011212a824 */ /* 0x000fe200078e0a03 */
[----:B------:R-:W-:Y:S01]  /*0ba0*/  ISETP.GT.U32.AND P1, PT, R3, R20, PT ;  /* 0x000000140300720c */ /* 0x000fe20003f24070 */
[----:B------:R-:W-:-:S03]  /*0bb0*/  IMAD.HI.U32 R7, R7, R24, RZ ;  /* 0x0000001807077227 */ /* 0x000fc600078e00ff */
[C---:B------:R-:W-:Y:S01]  /*0bc0*/  ISETP.GT.U32.AND P2, PT, R3.reuse, R18, PT ;  /* 0x000000120300720c */ /* 0x040fe20003f44070 */
[--C-:B------:R-:W-:Y:S02]  /*0bd0*/  @!P3 IMAD.IADD R8, R8, 0x1, -R3.reuse ;  /* 0x000000010808b824 */ /* 0x100fe400078e0a03 */
[----:B------:R-:W-:Y:S01]  /*0be0*/  @!P5 IMAD.IADD R10, R10, 0x1, -R3 ;  /* 0x000000010a0ad824 */ /* 0x000fe200078e0a03 */
[C---:B------:R-:W-:Y:S01]  /*0bf0*/  ISETP.GT.U32.AND P5, PT, R3.reuse, R14, PT ;  /* 0x0000000e0300720c */ /* 0x040fe20003fa4070 */
[C---:B------:R-:W-:Y:S02]  /*0c00*/  IMAD R16, R3.reuse, R15, R16 ;  /* 0x0000000f03107224 */ /* 0x040fe400078e0210 */
[C---:B------:R-:W-:Y:S01]  /*0c10*/  IMAD R22, R3.reuse, R5, R22 ;  /* 0x0000000503167224 */ /* 0x040fe200078e0216 */
[----:B------:R-:W-:Y:S01]  /*0c20*/  SHF.R.S32.HI R5, RZ, 0x1f, R36 ;  /* 0x0000001fff057819 */ /* 0x000fe20000011424 */
[----:B------:R-:W-:Y:S01]  /*0c30*/  IMAD.MOV.U32 R9, RZ, RZ, R8 ;  /* 0x000000ffff097224 */ /* 0x000fe200078e0008 */
[----:B------:R-:W-:Y:S01]  /*0c40*/  ISETP.GT.U32.AND P6, PT, R3, R16, PT ;  /* 0x000000100300720c */ /* 0x000fe20003fc4070 */
[----:B------:R-:W-:Y:S01]  /*0c50*/  IMAD.MOV R7, RZ, RZ, -R7 ;  /* 0x000000ffff077224 */ /* 0x000fe200078e0a07 */
[----:B------:R-:W-:Y:S01]  /*0c60*/  LEA.HI R36, R5, R36, RZ, 0x5 ;  /* 0x0000002405247211 */ /* 0x000fe200078f28ff */
[----:B------:R-:W-:Y:S01]  /*0c70*/  @!P4 IMAD.MOV R9, RZ, RZ, -R9 ;  /* 0x000000ffff09c224 */ /* 0x000fe200078e0a09 */
[C---:B------:R-:W-:Y:S01]  /*0c80*/  ISETP.GT.U32.AND P4, PT, R3.reuse, R22, PT ;  /* 0x000000160300720c */ /* 0x040fe20003f84070 */
[C---:B------:R-:W-:Y:S01]  /*0c90*/  IMAD R24, R3.reuse, R7, R24 ;  /* 0x0000000703187224 */ /* 0x040fe200078e0218 */
[----:B------:R-:W-:Y:S01]  /*0ca0*/  SHF.R.U32.HI R5, RZ, 0x1, R0 ;  /* 0x00000001ff057819 */ /* 0x000fe20000011600 */
[--C-:B------:R-:W-:Y:S01]  /*0cb0*/  @!P2 IMAD.IADD R18, R18, 0x1, -R3.reuse ;  /* 0x000000011212a824 */ /* 0x100fe200078e0a03 */
[----:B------:R-:W-:Y:S01]  /*0cc0*/  SHF.R.S32.HI R36, RZ, 0x5, R36 ;  /* 0x00000005ff247819 */ /* 0x000fe20000011424 */
[--C-:B------:R-:W-:Y:S01]  /*0cd0*/  @!P1 IMAD.IADD R20, R20, 0x1, -R3.reuse ;  /* 0x0000000114149824 */ /* 0x100fe200078e0a03 */
[----:B------:R-:W-:Y:S01]  /*0ce0*/  ISETP.GT.U32.AND P2, PT, R3, R24, PT ;  /* 0x000000180300720c */ /* 0x000fe20003f44070 */
[--C-:B------:R-:W-:Y:S01]  /*0cf0*/  @!P5 IMAD.IADD R14, R14, 0x1, -R3.reuse ;  /* 0x000000010e0ed824 */ /* 0x100fe200078e0a03 */
[----:B------:R-:W-:Y:S01]  /*0d00*/  ISETP.GE.AND P5, PT, R21, RZ, PT ;  /* 0x000000ff1500720c */ /* 0x000fe20003fa6270 */
[--C-:B------:R-:W-:Y:S01]  /*0d10*/  @!P6 IMAD.IADD R16, R16, 0x1, -R3.reuse ;  /* 0x000000011010e824 */ /* 0x100fe200078e0a03 */
[----:B------:R-:W-:Y:S01]  /*0d20*/  ISETP.GT.U32.AND P3, PT, R3, R20, PT ;  /* 0x000000140300720c */ /* 0x000fe20003f64070 */
[----:B------:R-:W-:Y:S01]  /*0d30*/  IMAD.SHL.U32 R7, R0, 0x20, RZ ;  /* 0x0000002000077824 */ /* 0x000fe200078e00ff */
[----:B------:R-:W-:Y:S01]  /*0d40*/  LOP3.LUT R5, R5, R0, RZ, 0xfc, !PT ;  /* 0x0000000005057212 */ /* 0x000fe200078efcff */
[--C-:B------:R-:W-:Y:S01]  /*0d50*/  @!P4 IMAD.IADD R22, R22, 0x1, -R3.reuse ;  /* 0x000000011616c824 */ /* 0x100fe200078e0a03 */
[C---:B------:R-:W-:Y:S01]  /*0d60*/  ISETP.GT.U32.AND P6, PT, R3.reuse, R10, PT ;  /* 0x0000000a0300720c */ /* 0x040fe20003fc4070 */
[----:B------:R-:W-:Y:S01]  /*0d70*/  IMAD.SHL.U32 R15, R0, 0x2, RZ ;  /* 0x00000002000f7824 */ /* 0x000fe200078e00ff */
[----:B------:R-:W-:Y:S01]  /*0d80*/  ISETP.GT.U32.AND P1, PT, R3, R16, PT ;  /* 0x000000100300720c */ /* 0x000fe20003f24070 */
[----:B------:R-:W-:Y:S01]  /*0d90*/  IMAD.SHL.U32 R17, R5, 0x10, RZ ;  /* 0x0000001005117824 */ /* 0x000fe200078e00ff */
[----:B------:R-:W-:Y:S01]  /*0da0*/  ISETP.GE.AND P4, PT, R27, RZ, PT ;  /* 0x000000ff1b00720c */ /* 0x000fe20003f86270 */
[--C-:B------:R-:W-:Y:S01]  /*0db0*/  @!P2 IMAD.IADD R24, R24, 0x1, -R3.reuse ;  /* 0x000000011818a824 */ /* 0x100fe200078e0a03 */
[C---:B------:R-:W-:Y:S01]  /*0dc0*/  ISETP.GT.U32.AND P2, PT, R3.reuse, R22, PT ;  /* 0x000000160300720c */ /* 0x040fe20003f44070 */
[----:B------:R-:W-:Y:S01]  /*0dd0*/  @!P5 IMAD.MOV R14, RZ, RZ, -R14 ;  /* 0x000000ffff0ed224 */ /* 0x000fe200078e0a0e */
[----:B------:R-:W-:Y:S01]  /*0de0*/  SGXT.U32 R5, R12, 0x3 ;  /* 0x000000030c05781a */ /* 0x000fe20000000000 */
[--C-:B------:R-:W-:Y:S01]  /*0df0*/  @!P3 IMAD.IADD R20, R20, 0x1, -R3.reuse ;  /* 0x000000011414b824 */ /* 0x100fe200078e0a03 */
[----:B------:R-:W-:Y:S01]  /*0e00*/  ISETP.GT.U32.AND P5, PT, R3, R24, PT ;  /* 0x000000180300720c */ /* 0x000fe20003fa4070 */
[----:B------:R-:W-:Y:S01]  /*0e10*/  IMAD.SHL.U32 R8, R0, 0x40, RZ ;  /* 0x0000004000087824 */ /* 0x000fe200078e00ff */
[----:B------:R-:W-:Y:S01]  /*0e20*/  ISETP.GE.AND P3, PT, R26, RZ, PT ;  /* 0x000000ff1a00720c */ /* 0x000fe20003f66270 */
[--C-:B------:R-:W-:Y:S01]  /*0e30*/  @!P6 IMAD.IADD R10, R10, 0x1, -R3.reuse ;  /* 0x000000010a0ae824 */ /* 0x100fe200078e0a03 */
[----:B------:R-:W-:Y:S01]  /*0e40*/  LOP3.LUT R12, R11, 0x90, RZ, 0xc0, !PT ;  /* 0x000000900b0c7812 */ /* 0x000fe200078ec0ff */
[--C-:B------:R-:W-:Y:S01]  /*0e50*/  @!P1 IMAD.IADD R16, R16, 0x1, -R3.reuse ;  /* 0x0000000110109824 */ /* 0x100fe200078e0a03 */
[----:B------:R-:W-:Y:S01]  /*0e60*/  LOP3.LUT R11, R7, 0x60, RZ, 0xc0, !PT ;  /* 0x00000060070b7812 */ /* 0x000fe200078ec0ff */
[----:B------:R-:W-:Y:S01]  /*0e70*/  @!P4 IMAD.MOV R20, RZ, RZ, -R20 ;  /* 0x000000ffff14c224 */ /* 0x000fe200078e0a14 */
[----:B------:R-:W-:Y:S01]  /*0e80*/  LOP3.LUT R26, R17, 0x100, RZ, 0xc0, !PT ;  /* 0x00000100111a7812 */ /* 0x000fe200078ec0ff */
[----:B------:R-:W-:Y:S01]  /*0e90*/  @!P2 IMAD.IADD R22, R22, 0x1, -R3 ;  /* 0x000000011616a824 */ /* 0x000fe200078e0a03 */
[----:B------:R-:W-:Y:S01]  /*0ea0*/  LOP3.LUT R8, R5, 0x40, R8, 0xf8, !PT ;  /* 0x0000004005087812 */ /* 0x000fe200078ef808 */
[----:B------:R-:W-:Y:S01]  /*0eb0*/  IMAD R4, R4, UR6, RZ ;  /* 0x0000000604047c24 */ /* 0x000fe2000f8e02ff */
[----:B------:R-:W-:Y:S01]  /*0ec0*/  LOP3.LUT R12, R12, 0x10, R15, 0x78, !PT ;  /* 0x000000100c0c7812 */ /* 0x000fe200078e780f */
[----:B------:R-:W-:Y:S01]  /*0ed0*/  @!P5 IMAD.IADD R24, R24, 0x1, -R3 ;  /* 0x000000011818d824 */ /* 0x000fe200078e0a03 */
[----:B------:R-:W-:Y:S01]  /*0ee0*/  SGXT R7, R19, 0x1 ;  /* 0x000000011307781a */ /* 0x000fe20000000200 */
[----:B------:R-:W-:Y:S01]  /*0ef0*/  @!P3 IMAD.MOV R18, RZ, RZ, -R18 ;  /* 0x000000ffff12b224 */ /* 0x000fe200078e0a12 */
[----:B------:R-:W-:Y:S01]  /*0f00*/  IADD3 R11, R26, UR4, R11 ;  /* 0x000000041a0b7c10 */ /* 0x000fe2000fffe00b */
[----:B------:R-:W-:Y:S01]  /*0f10*/  @!P0 IMAD.MOV R24, RZ, RZ, -R24 ;  /* 0x000000ffff188224 */ /* 0x000fe200078e0a18 */
[----:B------:R-:W-:Y:S01]  /*0f20*/  ISETP.GE.AND P6, PT, R23, RZ, PT ;  /* 0x000000ff1700720c */ /* 0x000fe20003fc6270 */
[----:B------:R-:W-:Y:S01]  /*0f30*/  ULDC UR6, c[0x0][0x230] ;  /* 0x00008c0000067ab9 */ /* 0x000fe20000000800 */
[----:B------:R-:W-:-:S02]  /*0f40*/  ISETP.GE.AND P1, PT, R25, RZ, PT ;  /* 0x000000ff1900720c */ /* 0x000fc40003f26270 */
[----:B------:R-:W-:Y:S02]  /*0f50*/  ISETP.GE.AND P2, PT, R28, RZ, PT ;  /* 0x000000ff1c00720c */ /* 0x000fe40003f46270 */
[----:B------:R-:W-:Y:S01]  /*0f60*/  LOP3.LUT R7, R8, 0x88, R7, 0xf8, !PT ;  /* 0x0000008808077812 */ /* 0x000fe200078ef807 */
[----:B------:R-:W-:Y:S01]  /*0f70*/  IMAD.IADD R8, R12, 0x1, R11 ;  /* 0x000000010c087824 */ /* 0x000fe200078e020b */
[----:B------:R-:W-:Y:S02]  /*0f80*/  ISETP.NE.AND P5, PT, R13, RZ, PT ;  /* 0x000000ff0d00720c */ /* 0x000fe40003fa5270 */
[----:B------:R-:W-:Y:S02]  /*0f90*/  LOP3.LUT R12, RZ, R13, RZ, 0x33, !PT ;  /* 0x0000000dff0c7212 */ /* 0x000fe400078e33ff */
[----:B------:R-:W-:Y:S01]  /*0fa0*/  LOP3.LUT R30, R7, 0x8, RZ, 0x3c, !PT ;  /* 0x00000008071e7812 */ /* 0x000fe200078e3cff */
[----:B------:R-:W-:Y:S01]  /*0fb0*/  @!P6 IMAD.MOV R10, RZ, RZ, -R10 ;  /* 0x000000ffff0ae224 */ /* 0x000fe200078e0a0a */
[C---:B------:R-:W-:Y:S01]  /*0fc0*/  SEL R3, R12.reuse, R20, !P5 ;  /* 0x000000140c037207 */ /* 0x040fe20006800000 */
[----:B------:R-:W-:Y:S01]  /*0fd0*/  @!P1 IMAD.MOV R16, RZ, RZ, -R16 ;  /* 0x000000ffff109224 */ /* 0x000fe200078e0a10 */
[----:B------:R-:W0:Y:S01]  /*0fe0*/  LDC R20, c[0x0][0x238] ;  /* 0x00008e00ff147b82 */ /* 0x000e220000000800 */
[----:B------:R-:W-:Y:S01]  /*0ff0*/  @!P2 IMAD.MOV R22, RZ, RZ, -R22 ;  /* 0x000000ffff16a224 */ /* 0x000fe200078e0a16 */
[C---:B------:R-:W-:Y:S01]  /*1000*/  SEL R9, R12.reuse, R9, !P5 ;  /* 0x000000090c097207 */ /* 0x040fe20006800000 */
[----:B------:R-:W-:Y:S01]  /*1010*/  IMAD R13, R3, UR5, RZ ;  /* 0x00000005030d7c24 */ /* 0x000fe2000f8e02ff */
[----:B------:R-:W-:-:S02]  /*1020*/  SEL R14, R12, R14, !P5 ;  /* 0x0000000e0c0e7207 */ /* 0x000fc40006800000 */
[C---:B------:R-:W-:Y:S01]  /*1030*/  SEL R10, R12.reuse, R10, !P5 ;  /* 0x0000000a0c0a7207 */ /* 0x040fe20006800000 */
[----:B------:R-:W-:Y:S01]  /*1040*/  IMAD R9, R9, UR5, RZ ;  /* 0x0000000509097c24 */ /* 0x000fe2000f8e02ff */
[----:B------:R-:W-:Y:S01]  /*1050*/  SEL R16, R12, R16, !P5 ;  /* 0x000000100c107207 */ /* 0x000fe20006800000 */
[----:B------:R-:W-:Y:S01]  /*1060*/  IMAD R14, R14, UR5, RZ ;  /* 0x000000050e0e7c24 */ /* 0x000fe2000f8e02ff */
[----:B------:R-:W-:Y:S01]  /*1070*/  SEL R18, R12, R18, !P5 ;  /* 0x000000120c127207 */ /* 0x000fe20006800000 */
[----:B------:R-:W-:Y:S01]  /*1080*/  IMAD R10, R10, UR5, RZ ;  /* 0x000000050a0a7c24 */ /* 0x000fe2000f8e02ff */
[----:B------:R-:W-:Y:S01]  /*1090*/  SEL R22, R12, R22, !P5 ;  /* 0x000000160c167207 */ /* 0x000fe20006800000 */
[----:B------:R-:W-:Y:S01]  /*10a0*/  IMAD R16, R16, UR5, RZ ;  /* 0x0000000510107c24 */ /* 0x000fe2000f8e02ff */
[----:B------:R-:W-:Y:S01]  /*10b0*/  SEL R12, R12, R24, !P5 ;  /* 0x000000180c0c7207 */ /* 0x000fe20006800000 */
[----:B------:R-:W-:Y:S01]  /*10c0*/  IMAD R18, R18, UR5, RZ ;  /* 0x0000000512127c24 */ /* 0x000fe2000f8e02ff */
[----:B------:R-:W-:Y:S01]  /*10d0*/  SHF.R.S32.HI R15, RZ, 0x1f, R9 ;  /* 0x0000001fff0f7819 */ /* 0x000fe20000011409 */
[----:B------:R-:W-:Y:S01]  /*10e0*/  IMAD R22, R22, UR5, RZ ;  /* 0x0000000516167c24 */ /* 0x000fe2000f8e02ff */
[----:B------:R-:W-:Y:S01]  /*10f0*/  IADD3 R3, P0, R9, UR12, RZ ;  /* 0x0000000c09037c10 */ /* 0x000fe2000ff1e0ff */
[----:B------:R-:W-:Y:S01]  /*1100*/  IMAD R24, R12, UR5, RZ ;  /* 0x000000050c187c24 */ /* 0x000fe2000f8e02ff */
[----:B------:R-:W-:Y:S01]  /*1110*/  SHF.R.S32.HI R25, RZ, 0x1f, R14 ;  /* 0x0000001fff197819 */ /* 0x000fe2000001140e */
[----:B------:R-:W-:Y:S01]  /*1120*/  ULDC UR5, c[0x0][0x23c] ;  /* 0x00008f0000057ab9 */ /* 0x000fe20000000800 */
[----:B------:R-:W-:Y:S01]  /*1130*/  IADD3 R9, P6, R14, UR12, RZ ;  /* 0x0000000c0e097c10 */ /* 0x000fe2000ffde0ff */
[----:B------:R-:W-:Y:S01]  /*1140*/  IMAD R41, R41, UR5, RZ ;  /* 0x0000000529297c24 */ /* 0x000fe2000f8e02ff */
[----:B------:R-:W-:Y:S01]  /*1150*/  SHF.R.S32.HI R27, RZ, 0x1f, R10 ;  /* 0x0000001fff1b7819 */ /* 0x000fe2000001140a */
[-C--:B0-----:R-:W-:Y:S01]  /*1160*/  IMAD R45, R45, R20.reuse, RZ ;  /* 0x000000142d2d7224 */ /* 0x081fe200078e02ff */
[----:B------:R-:W-:Y:S01]  /*1170*/  IADD3.X R25, R25, UR13, RZ, P6, !PT ;  /* 0x0000000d19197c10 */ /* 0x000fe2000b7fe4ff */
[-C--:B------:R-:W-:Y:S01]  /*1180*/  IMAD R47, R47, R20.reuse, RZ ;  /* 0x000000142f2f7224 */ /* 0x080fe200078e02ff */
[----:B------:R-:W-:Y:S01]  /*1190*/  SHF.R.S32.HI R33, RZ, 0x1f, R13 ;  /* 0x0000001fff217819 */ /* 0x000fe2000001140d */
[-C--:B------:R-:W-:Y:S01]  /*11a0*/  IMAD R49, R49, R20.reuse, RZ ;  /* 0x0000001431317224 */ /* 0x080fe200078e02ff */
[----:B------:R-:W-:Y:S01]  /*11b0*/  SHF.R.S32.HI R37, RZ, 0x1f, R24 ;  /* 0x0000001fff257819 */ /* 0x000fe20000011418 */
[-C--:B------:R-:W-:Y:S01]  /*11c0*/  IMAD R51, R51, R20.reuse, RZ ;  /* 0x0000001433337224 */ /* 0x080fe200078e02ff */
[----:B------:R-:W-:Y:S01]  /*11d0*/  IADD3.X R15, R15, UR13, RZ, P0, !PT ;  /* 0x0000000d0f0f7c10 */ /* 0x000fe200087fe4ff */
[-C--:B------:R-:W-:Y:S01]  /*11e0*/  IMAD R53, R53, R20.reuse, RZ ;  /* 0x0000001435357224 */ /* 0x080fe200078e02ff */
[----:B------:R-:W-:Y:S01]  /*11f0*/  IADD3 R26, P6, R4, UR10, RZ ;  /* 0x0000000a041a7c10 */ /* 0x000fe2000ffde0ff */
[-C--:B------:R-:W-:Y:S01]  /*1200*/  IMAD R55, R55, R20.reuse, RZ ;  /* 0x0000001437377224 */ /* 0x080fe200078e02ff */
[----:B------:R-:W-:Y:S01]  /*1210*/  IADD3 R10, P5, R10, UR12, RZ ;  /* 0x0000000c0a0a7c10 */ /* 0x000fe2000ffbe0ff */
[-C--:B------:R-:W-:Y:S01]  /*1220*/  IMAD R57, R57, R20.reuse, RZ ;  /* 0x0000001439397224 */ /* 0x080fe200078e02ff */
[----:B------:R-:W-:Y:S01]  /*1230*/  SHF.R.S32.HI R29, RZ, 0x1f, R16 ;  /* 0x0000001fff1d7819 */ /* 0x000fe20000011410 */
[----:B------:R-:W-:Y:S01]  /*1240*/  IMAD R59, R59, R20, RZ ;  /* 0x000000143b3b7224 */ /* 0x000fe200078e02ff */
[----:B------:R-:W-:-:S02]  /*1250*/  IADD3 R11, P4, R16, UR12, RZ ;  /* 0x0000000c100b7c10 */ /* 0x000fc4000ff9e0ff */
[----:B------:R-:W-:Y:S02]  /*1260*/  CS2R R16, SRZ ;  /* 0x0000000000107805 */ /* 0x000fe4000001ff00 */
[----:B------:R-:W-:Y:S01]  /*1270*/  SHF.R.S32.HI R31, RZ, 0x1f, R18 ;  /* 0x0000001fff1f7819 */ /* 0x000fe20000011412 */
[----:B------:R-:W-:Y:S01]  /*1280*/  IMAD.SHL.U32 R5, R20, 0x20, RZ ;  /* 0x0000002014057824 */ /* 0x000fe200078e00ff */
[----:B------:R-:W-:Y:S02]  /*1290*/  IADD3 R12, P3, R18, UR12, RZ ;  /* 0x0000000c120c7c10 */ /* 0x000fe4000ff7e0ff */
[----:B------:R-:W-:Y:S02]  /*12a0*/  CS2R R18, SRZ ;  /* 0x0000000000127805 */ /* 0x000fe4000001ff00 */
[----:B------:R-:W-:Y:S01]  /*12b0*/  IADD3 R13, P2, R13, UR12, RZ ;  /* 0x0000000c0d0d7c10 */ /* 0x000fe2000ff5e0ff */
[----:B------:R-:W-:Y:S01]  /*12c0*/  USHF.L.U32 UR5, UR5, 0x5, URZ ;  /* 0x0000000505057899 */ /* 0x000fe2000800063f */
[----:B------:R-:W-:-:S02]  /*12d0*/  SHF.R.S32.HI R35, RZ, 0x1f, R22 ;  /* 0x0000001fff237819 */ /* 0x000fc40000011416 */
[----:B------:R-:W-:Y:S02]  /*12e0*/  IADD3 R14, P1, R22, UR12, RZ ;  /* 0x0000000c160e7c10 */ /* 0x000fe4000ff3e0ff */
[----:B------:R-:W-:Y:S02]  /*12f0*/  IADD3 R24, P0, R24, UR12, RZ ;  /* 0x0000000c18187c10 */ /* 0x000fe4000ff1e0ff */
[----:B------:R-:W-:Y:S02]  /*1300*/  LEA.HI.X.SX32 R28, R4, UR11, 0x1, P6 ;  /* 0x0000000b041c7c11 */ /* 0x000fe4000b0f0eff */
[----:B------:R-:W-:Y:S02]  /*1310*/  IADD3.X R27, R27, UR13, RZ, P5, !PT ;  /* 0x0000000d1b1b7c10 */ /* 0x000fe4000affe4ff */
[----:B------:R-:W-:Y:S02]  /*1320*/  IADD3.X R29, R29, UR13, RZ, P4, !PT ;  /* 0x0000000d1d1d7c10 */ /* 0x000fe4000a7fe4ff */
[----:B------:R-:W-:-:S02]  /*1330*/  IADD3.X R31, R31, UR13, RZ, P3, !PT ;  /* 0x0000000d1f1f7c10 */ /* 0x000fc40009ffe4ff */
[----:B------:R-:W-:Y:S02]  /*1340*/  IADD3.X R33, R33, UR13, RZ, P2, !PT ;  /* 0x0000000d21217c10 */ /* 0x000fe400097fe4ff */
[----:B------:R-:W-:Y:S02]  /*1350*/  IADD3.X R35, R35, UR13, RZ, P1, !PT ;  /* 0x0000000d23237c10 */ /* 0x000fe40008ffe4ff */
[----:B------:R-:W-:Y:S02]  /*1360*/  IADD3.X R37, R37, UR13, RZ, P0, !PT ;  /* 0x0000000d25257c10 */ /* 0x000fe400087fe4ff */
[----:B------:R-:W-:-:S07]  /*1370*/  SHF.R.S32.HI R4, RZ, 0x1f, R41 ;  /* 0x0000001fff047819 */ /* 0x000fce0000011429 */
.L_x_1:
[----:B------:R-:W-:Y:S02]  /*1380*/  SHF.R.U32.HI R38, RZ, 0x4, R0 ;  /* 0x00000004ff267819 */ /* 0x000fe40000011600 */
[----:B------:R-:W-:Y:S02]  /*1390*/  IADD3 R22, P6, R45, R26, RZ ;  /* 0x0000001a2d167210 */ /* 0x000fe40007fde0ff */
[----:B------:R-:W-:Y:S02]  /*13a0*/  SGXT.U32 R38, R38, 0x2 ;  /* 0x000000022626781a */ /* 0x000fe40000000000 */
[----:B------:R-:W-:Y:S02]  /*13b0*/  PRMT R44, RZ, 0x7610, R44 ;  /* 0x00007610ff2c7816 */ /* 0x000fe4000000002c */
[C---:B------:R-:W-:Y:S02]  /*13c0*/  LOP3.LUT R20, R38.reuse, 0x4, RZ, 0xfc, !PT ;  /* 0x0000000426147812 */ /* 0x040fe400078efcff */
[----:B------:R-:W-:-:S02]  /*13d0*/  LOP3.LUT R21, R38, 0x8, RZ, 0xfc, !PT ;  /* 0x0000000826157812 */ /* 0x000fc400078efcff */
[----:B------:R-:W-:Y:S02]  /*13e0*/  ISETP.GE.AND P4, PT, R20, UR6, PT ;  /* 0x0000000614007c0c */ /* 0x000fe4000bf86270 */
[C---:B------:R-:W-:Y:S02]  /*13f0*/  LOP3.LUT R20, R38.reuse, 0xc, RZ, 0xfc, !PT ;  /* 0x0000000c26147812 */ /* 0x040fe400078efcff */
[----:B------:R-:W-:Y:S02]  /*1400*/  LOP3.LUT R23, R38, 0x10, RZ, 0xfc, !PT ;  /* 0x0000001026177812 */ /* 0x000fe400078efcff */
[----:B------:R-:W-:Y:S02]  /*1410*/  ISETP.GE.AND P1, PT, R20, UR6, PT ;  /* 0x0000000614007c0c */ /* 0x000fe4000bf26270 */
[----:B------:R-:W-:Y:S02]  /*1420*/  IADD3 R20, P3, R59, R26, RZ ;  /* 0x0000001a3b147210 */ /* 0x000fe40007f7e0ff */
[----:B------:R-:W-:-:S02]  /*1430*/  ISETP.GE.AND P5, PT, R38, UR6, PT ;  /* 0x0000000626007c0c */ /* 0x000fc4000bfa6270 */
[----:B------:R-:W-:Y:S02]  /*1440*/  LOP3.LUT R39, R38, 0x14, RZ, 0xfc, !PT ;  /* 0x0000001426277812 */ /* 0x000fe400078efcff */
[----:B------:R-:W-:Y:S02]  /*1450*/  ISETP.GE.AND P0, PT, R21, UR6, PT ;  /* 0x0000000615007c0c */ /* 0x000fe4000bf06270 */
[----:B------:R-:W-:Y:S02]  /*1460*/  ISETP.GE.AND P2, PT, R23, UR6, PT ;  /* 0x0000000617007c0c */ /* 0x000fe4000bf46270 */
[-C--:B------:R-:W-:Y:S02]  /*1470*/  LEA.HI.X.SX32 R23, R45, R28.reuse, 0x1, P6 ;  /* 0x0000001c2d177211 */ /* 0x080fe400030f0eff */
[----:B------:R-:W-:Y:S02]  /*1480*/  LEA.HI.X.SX32 R21, R59, R28, 0x1, P3 ;  /* 0x0000001c3b157211 */ /* 0x000fe400018f0eff */
[----:B------:R-:W-:-:S02]  /*1490*/  IADD3 R60, P6, R53, R26, RZ ;  /* 0x0000001a353c7210 */ /* 0x000fc40007fde0ff */
[----:B------:R-:W-:Y:S01]  /*14a0*/  ISETP.GE.AND P3, PT, R39, UR6, PT ;  /* 0x0000000627007c0c */ /* 0x000fe2000bf66270 */
[----:B------:R-:W2:Y:S01]  /*14b0*/  @!P4 LDG.E.U8 R44, desc[UR8][R20.64] ;  /* 0x00000008142cc981 */ /* 0x000ea2000c1e1100 */
[----:B------:R-:W-:Y:S02]  /*14c0*/  PRMT R40, RZ, 0x7610, R40 ;  /* 0x00007610ff287816 */ /* 0x000fe40000000028 */
[----:B------:R-:W-:Y:S02]  /*14d0*/  LEA.HI.X.SX32 R61, R53, R28, 0x1, P6 ;  /* 0x0000001c353d7211 */ /* 0x000fe400030f0eff */
[-C--:B------:R-:W-:Y:S02]  /*14e0*/  IADD3 R62, P4, R57, R26.reuse, RZ ;  /* 0x0000001a393e7210 */ /* 0x080fe40007f9e0ff */
[----:B------:R-:W-:Y:S01]  /*14f0*/  IADD3 R42, P6, R51, R26, RZ ;  /* 0x0000001a332a7210 */ /* 0x000fe20007fde0ff */
[----:B------:R0:W3:Y:S01]  /*1500*/  @!P5 LDG.E.U8 R40, desc[UR8][R22.64] ;  /* 0x000000081628d981 */ /* 0x0000e2000c1e1100 */
[----:B------:R-:W-:-:S02]  /*1510*/  LOP3.LUT R39, R38, 0x18, RZ, 0xfc, !PT ;  /* 0x0000001826277812 */ /* 0x000fc400078efcff */
[----:B------:R-:W-:Y:S02]  /*1520*/  LOP3.LUT R38, R38, 0x1c, RZ, 0xfc, !PT ;  /* 0x0000001c26267812 */ /* 0x000fe400078efcff */
[----:B------:R-:W-:Y:S02]  /*1530*/  PRMT R67, RZ, 0x7610, R67 ;  /* 0x00007610ff437816 */ /* 0x000fe40000000043 */
[----:B------:R-:W-:Y:S02]  /*1540*/  PRMT R46, RZ, 0x7610, R46 ;  /* 0x00007610ff2e7816 */ /* 0x000fe4000000002e */
[----:B------:R-:W-:Y:S02]  /*1550*/  PRMT R48, RZ, 0x7610, R48 ;  /* 0x00007610ff307816 */ /* 0x000fe40000000030 */
[-C--:B------:R-:W-:Y:S02]  /*1560*/  LEA.HI.X.SX32 R63, R57, R28.reuse, 0x1, P4 ;  /* 0x0000001c393f7211 */ /* 0x080fe400020f0eff */
[----:B------:R-:W-:Y:S01]  /*1570*/  LEA.HI.X.SX32 R43, R51, R28, 0x1, P6 ;  /* 0x0000001c332b7211 */ /* 0x000fe200030f0eff */
[----:B------:R-:W4:Y:S01]  /*1580*/  @!P2 LDG.E.U8 R46, desc[UR8][R60.64] ;  /* 0x000000083c2ea981 */ /* 0x000f22000c1e1100 */
[----:B------:R-:W-:-:S02]  /*1590*/  ISETP.GE.AND P5, PT, R39, UR6, PT ;  /* 0x0000000627007c0c */ /* 0x000fc4000bfa6270 */
[----:B------:R-:W-:Y:S01]  /*15a0*/  ISETP.GE.AND P4, PT, R38, UR6, PT ;  /* 0x0000000626007c0c */ /* 0x000fe2000bf86270 */
[----:B------:R-:W5:Y:S01]  /*15b0*/  @!P0 LDG.E.U8 R67, desc[UR8][R62.64] ;  /* 0x000000083e438981 */ /* 0x000f62000c1e1100 */
[-C--:B0-----:R-:W-:Y:S02]  /*15c0*/  IADD3 R22, P2, R49, R26.reuse, RZ ;  /* 0x0000001a31167210 */ /* 0x081fe40007f5e0ff */
[-C--:B------:R-:W-:Y:S01]  /*15d0*/  IADD3 R20, P0, R47, R26.reuse, RZ ;  /* 0x0000001a2f147210 */ /* 0x080fe20007f1e0ff */
[----:B------:R0:W5:Y:S01]  /*15e0*/  @!P3 LDG.E.U8 R48, desc[UR8][R42.64] ;  /* 0x000000082a30b981 */ /* 0x000162000c1e1100 */
[----:B------:R-:W-:Y:S02]  /*15f0*/  IADD3 R38, P3, R55, R26, RZ ;  /* 0x0000001a37267210 */ /* 0x000fe40007f7e0ff */
[----:B------:R-:W-:Y:S02]  /*1600*/  PRMT R69, RZ, 0x7610, R69 ;  /* 0x00007610ff457816 */ /* 0x000fe40000000045 */
[----:B------:R-:W-:-:S02]  /*1610*/  PRMT R50, RZ, 0x7610, R50 ;  /* 0x00007610ff327816 */ /* 0x000fc40000000032 */
[----:B------:R-:W-:Y:S02]  /*1620*/  PRMT R52, RZ, 0x7610, R52 ;  /* 0x00007610ff347816 */ /* 0x000fe40000000034 */
[-C--:B------:R-:W-:Y:S02]  /*1630*/  LEA.HI.X.SX32 R39, R55, R28.reuse, 0x1, P3 ;  /* 0x0000001c37277211 */ /* 0x080fe400018f0eff */
[-C--:B------:R-:W-:Y:S02]  /*1640*/  LEA.HI.X.SX32 R23, R49, R28.reuse, 0x1, P2 ;  /* 0x0000001c31177211 */ /* 0x080fe400010f0eff */
[----:B------:R-:W-:Y:S01]  /*1650*/  LEA.HI.X.SX32 R21, R47, R28, 0x1, P0 ;  /* 0x0000001c2f157211 */ /* 0x000fe200000f0eff */
[----:B------:R-:W5:Y:S04]  /*1660*/  @!P1 LDG.E.U8 R69, desc[UR8][R38.64] ;  /* 0x0000000826459981 */ /* 0x000f68000c1e1100 */
[----:B------:R1:W5:Y:S04]  /*1670*/  @!P5 LDG.E.U8 R50, desc[UR8][R22.64] ;  /* 0x000000081632d981 */ /* 0x000368000c1e1100 */
[----:B------:R1:W5:Y:S01]  /*1680*/  @!P4 LDG.E.U8 R52, desc[UR8][R20.64] ;  /* 0x000000081434c981 */ /* 0x000362000c1e1100 */
[C---:B------:R-:W-:Y:S01]  /*1690*/  LOP3.LUT R65, R0.reuse, 0x3f, RZ, 0xc0, !PT ;  /* 0x0000003f00417812 */ /* 0x040fe200078ec0ff */
[----:B------:R-:W-:Y:S01]  /*16a0*/  BAR.SYNC.DEFER_BLOCKING 0x0 ;  /* 0x0000000000007b1d */ /* 0x000fe20000010000 */
[----:B0-----:R-:W-:-:S02]  /*16b0*/  LOP3.LUT R42, R0, 0x1f, RZ, 0xc0, !PT ;  /* 0x0000001f002a7812 */ /* 0x001fc400078ec0ff */
[C---:B------:R-:W-:Y:S02]  /*16c0*/  IADD3 RZ, P2, R41.reuse, R24, RZ ;  /* 0x0000001829ff7210 */ /* 0x040fe40007f5e0ff */
[C---:B------:R-:W-:Y:S02]  /*16d0*/  IADD3 RZ, P1, R41.reuse, R14, RZ ;  /* 0x0000000e29ff7210 */ /* 0x040fe40007f3e0ff */
[----:B------:R-:W-:Y:S01]  /*16e0*/  ISETP.GE.AND P0, PT, R42, UR6, PT ;  /* 0x000000062a007c0c */ /* 0x000fe2000bf06270 */
[C---:B-1----:R-:W-:Y:S01]  /*16f0*/  IMAD.X R23, R4.reuse, 0x1, R37, P2 ;  /* 0x0000000104177824 */ /* 0x042fe200010e0625 */
[C---:B------:R-:W-:Y:S01]  /*1700*/  IADD3 RZ, P2, R41.reuse, R12, RZ ;  /* 0x0000000c29ff7210 */ /* 0x040fe20007f5e0ff */
[----:B------:R-:W-:Y:S01]  /*1710*/  IMAD.X R21, R4, 0x1, R35, P1 ;  /* 0x0000000104157824 */ /* 0x000fe200008e0623 */
[C---:B------:R-:W-:Y:S02]  /*1720*/  IADD3 RZ, P3, R41.reuse, R13, RZ ;  /* 0x0000000d29ff7210 */ /* 0x040fe40007f7e0ff */
[C---:B------:R-:W-:Y:S01]  /*1730*/  IADD3 RZ, P1, R41.reuse, R11, RZ ;  /* 0x0000000b29ff7210 */ /* 0x040fe20007f3e0ff */
[----:B------:R-:W-:-:S02]  /*1740*/  IMAD.IADD R20, R41, 0x1, R14 ;  /* 0x0000000129147824 */ /* 0x000fc400078e020e */
[C---:B------:R-:W-:Y:S02]  /*1750*/  IMAD.IADD R60, R41.reuse, 0x1, R12 ;  /* 0x00000001293c7824 */ /* 0x040fe400078e020c */
[C---:B------:R-:W-:Y:S01]  /*1760*/  IMAD.X R61, R4.reuse, 0x1, R31, P2 ;  /* 0x00000001043d7824 */ /* 0x040fe200010e061f */
[C---:B------:R-:W-:Y:S01]  /*1770*/  IADD3 RZ, P2, R41.reuse, R10, RZ ;  /* 0x0000000a29ff7210 */ /* 0x040fe20007f5e0ff */
[C---:B------:R-:W-:Y:S02]  /*1780*/  IMAD.IADD R22, R41.reuse, 0x1, R24 ;  /* 0x0000000129167824 */ /* 0x040fe400078e0218 */
[C---:B------:R-:W-:Y:S01]  /*1790*/  IMAD.X R63, R4.reuse, 0x1, R33, P3 ;  /* 0x00000001043f7824 */ /* 0x040fe200018e0621 */
[C---:B------:R-:W-:Y:S01]  /*17a0*/  IADD3 R38, P3, R41.reuse, R3, RZ ;  /* 0x0000000329267210 */ /* 0x040fe20007f7e0ff */
[C---:B------:R-:W-:Y:S01]  /*17b0*/  IMAD.X R43, R4.reuse, 0x1, R29, P1 ;  /* 0x00000001042b7824 */ /* 0x040fe200008e061d */
[C---:B------:R-:W-:Y:S01]  /*17c0*/  IADD3 RZ, P1, R41.reuse, R9, RZ ;  /* 0x0000000929ff7210 */ /* 0x040fe20007f3e0ff */
[C---:B------:R-:W-:Y:S01]  /*17d0*/  IMAD.IADD R42, R41.reuse, 0x1, R11 ;  /* 0x00000001292a7824 */ /* 0x040fe200078e020b */
[----:B------:R-:W-:Y:S01]  /*17e0*/  PRMT R64, RZ, 0x7610, R64 ;  /* 0x00007610ff407816 */ /* 0x000fe20000000040 */
[----:B------:R-:W-:Y:S01]  /*17f0*/  IMAD.IADD R62, R41, 0x1, R13 ;  /* 0x00000001293e7824 */ /* 0x000fe200078e020d */
[----:B------:R-:W-:Y:S01]  /*1800*/  PRMT R66, RZ, 0x7610, R66 ;  /* 0x00007610ff427816 */ /* 0x000fe20000000042 */
[----:B------:R-:W-:Y:S01]  /*1810*/  IMAD.X R39, R4, 0x1, R15, P3 ;  /* 0x0000000104277824 */ /* 0x000fe200018e060f */
[----:B--2---:R-:W-:Y:S04]  /*1820*/  STS.U8 [R65+UR4+0x40], R44 ;  /* 0x0000402c41007988 */ /* 0x004fe80008000004 */
[----:B---3--:R0:W-:Y:S04]  /*1830*/  STS.U8 [R65+UR4], R40 ;  /* 0x0000002841007988 */ /* 0x0081e80008000004 */
[----:B----4-:R-:W-:Y:S04]  /*1840*/  STS.U8 [R65+UR4+0x100], R46 ;  /* 0x0001002e41007988 */ /* 0x010fe80008000004 */
[----:B-----5:R-:W-:Y:S04]  /*1850*/  STS.U8 [R65+UR4+0x140], R48 ;  /* 0x0001403041007988 */ /* 0x020fe80008000004 */
[----:B------:R-:W-:Y:S04]  /*1860*/  STS.U8 [R32+UR4+0x80], R67 ;  /* 0x0000804320007988 */ /* 0x000fe80008000004 */
[----:B------:R1:W-:Y:S04]  /*1870*/  STS.U8 [R32+UR4+0xc0], R69 ;  /* 0x0000c04520007988 */ /* 0x0003e80008000004 */
[----:B------:R-:W-:Y:S04]  /*1880*/  STS.U8 [R32+UR4+0x180], R50 ;  /* 0x0001803220007988 */ /* 0x000fe80008000004 */
[----:B------:R-:W-:Y:S01]  /*1890*/  STS.U8 [R32+UR4+0x1c0], R52 ;  /* 0x0001c03420007988 */ /* 0x000fe20008000004 */
[----:B------:R-:W-:Y:S01]  /*18a0*/  BAR.SYNC.DEFER_BLOCKING 0x0 ;  /* 0x0000000000007b1d */ /* 0x000fe20000010000 */
[----:B0-----:R-:W-:-:S02]  /*18b0*/  PRMT R40, RZ, 0x7610, R40 ;  /* 0x00007610ff287816 */ /* 0x001fc40000000028 */
[----:B-1----:R-:W-:Y:S02]  /*18c0*/  PRMT R69, RZ, 0x7610, R69 ;  /* 0x00007610ff457816 */ /* 0x002fe40000000045 */
[----:B------:R-:W-:Y:S02]  /*18d0*/  PRMT R44, RZ, 0x7610, R44 ;  /* 0x00007610ff2c7816 */ /* 0x000fe4000000002c */
[----:B------:R-:W-:Y:S02]  /*18e0*/  PRMT R46, RZ, 0x7610, R46 ;  /* 0x00007610ff2e7816 */ /* 0x000fe4000000002e */
[----:B------:R-:W-:Y:S01]  /*18f0*/  PRMT R67, RZ, 0x7610, R67 ;  /* 0x00007610ff437816 */ /* 0x000fe20000000043 */
[----:B------:R0:W2:Y:S04]  /*1900*/  @!P0 LDG.E.U8 R40, desc[UR8][R20.64] ;  /* 0x0000000814288981 */ /* 0x0000a8000c1e1100 */
[----:B------:R1:W3:Y:S04]  /*1910*/  @!P0 LDG.E.U8 R69, desc[UR8][R60.64] ;  /* 0x000000083c458981 */ /* 0x0002e8000c1e1100 */
[----:B------:R4:W5:Y:S01]  /*1920*/  @!P0 LDG.E.U8 R44, desc[UR8][R22.64] ;  /* 0x00000008162c8981 */ /* 0x000962000c1e1100 */
[----:B0-----:R-:W-:-:S02]  /*1930*/  IMAD.IADD R20, R41, 0x1, R10 ;  /* 0x0000000129147824 */ /* 0x001fc400078e020a */
[----:B------:R-:W-:Y:S01]  /*1940*/  IMAD.X R21, R4, 0x1, R27, P2 ;  /* 0x0000000104157824 */ /* 0x000fe200010e061b */
[----:B------:R-:W3:Y:S01]  /*1950*/  @!P0 LDG.E.U8 R46, desc[UR8][R42.64] ;  /* 0x000000082a2e8981 */ /* 0x000ee2000c1e1100 */
[----:B-1----:R-:W-:-:S03]  /*1960*/  PRMT R60, RZ, 0x7610, R60 ;  /* 0x00007610ff3c7816 */ /* 0x002fc6000000003c */
[----:B------:R-:W3:Y:S01]  /*1970*/  @!P0 LDG.E.U8 R64, desc[UR8][R20.64] ;  /* 0x0000000814408981 */ /* 0x000ee2000c1e1100 */
[----:B----4-:R-:W-:Y:S02]  /*1980*/  IMAD.IADD R22, R41, 0x1, R9 ;  /* 0x0000000129167824 */ /* 0x010fe400078e0209 */
[----:B------:R-:W-:Y:S01]  /*1990*/  IMAD.X R23, R4, 0x1, R25, P1 ;  /* 0x0000000104177824 */ /* 0x000fe200008e0619 */
[----:B------:R0:W4:Y:S04]  /*19a0*/  @!P0 LDG.E.U8 R67, desc[UR8][R62.64] ;  /* 0x000000083e438981 */ /* 0x000128000c1e1100 */
[----:B------:R1:W4:Y:S04]  /*19b0*/  @!P0 LDG.E.U8 R66, desc[UR8][R22.64] ;  /* 0x0000000816428981 */ /* 0x000328000c1e1100 */
[----:B------:R-:W4:Y:S04]  /*19c0*/  @!P0 LDG.E.U8 R60, desc[UR8][R38.64] ;  /* 0x00000008263c8981 */ /* 0x000f28000c1e1100 */
[----:B0-----:R-:W-:Y:S04]  /*19d0*/  LDS.U8 R62, [R7+UR4] ;  /* 0x00000004073e7984 */ /* 0x001fe80008000000 */
[----:B------:R-:W-:Y:S04]  /*19e0*/  LDS.U8 R68, [R7+UR4+0x10] ;  /* 0x0000100407447984 */ /* 0x000fe80008000000 */
[----:B------:R-:W-:Y:S04]  /*19f0*/  LDS.U8 R48, [R7+UR4+0x20] ;  /* 0x0000200407307984 */ /* 0x000fe80008000000 */
[----:B------:R-:W-:Y:S04]  /*1a00*/  LDS.U8 R61, [R7+UR4+0x30] ;  /* 0x00003004073d7984 */ /* 0x000fe80008000000 */
[----:B------:R-:W-:Y:S04]  /*1a10*/  LDS.U8 R43, [R7+UR4+0x100] ;  /* 0x00010004072b7984 */ /* 0x000fe80008000000 */
[----:B------:R-:W0:Y:S04]  /*1a20*/  LDS.U8 R42, [R7+UR4+0x110] ;  /* 0x00011004072a7984 */ /* 0x000e280008000000 */
[----:B------:R-:W-:Y:S04]  /*1a30*/  LDS.U8 R50, [R7+UR4+0x120] ;  /* 0x0001200407327984 */ /* 0x000fe80008000000 */
[----:B------:R-:W-:Y:S04]  /*1a40*/  LDS.U8 R63, [R7+UR4+0x130] ;  /* 0x00013004073f7984 */ /* 0x000fe80008000000 */
[----:B------:R-:W-:Y:S04]  /*1a50*/  LDS.U8 R20, [R30+UR4] ;  /* 0x000000041e147984 */ /* 0x000fe80008000000 */
[----:B-1----:R-:W1:Y:S04]  /*1a60*/  LDS.U8 R23, [R30+UR4+0x10] ;  /* 0x000010041e177984 */ /* 0x002e680008000000 */
[----:B------:R-:W-:Y:S04]  /*1a70*/  LDS.U8 R52, [R30+UR4+0x20] ;  /* 0x000020041e347984 */ /* 0x000fe80008000000 */
[----:B------:R-:W-:Y:S04]  /*1a80*/  LDS.U8 R54, [R30+UR4+0x30] ;  /* 0x000030041e367984 */ /* 0x000fe80008000000 */
[----:B------:R-:W-:Y:S04]  /*1a90*/  LDS.U8 R21, [R30+UR4+0x100] ;  /* 0x000100041e157984 */ /* 0x000fe80008000000 */
[----:B------:R-:W4:Y:S04]  /*1aa0*/  LDS.U8 R22, [R30+UR4+0x110] ;  /* 0x000110041e167984 */ /* 0x000f280008000000 */
[----:B------:R-:W-:Y:S04]  /*1ab0*/  LDS.U8 R56, [R30+UR4+0x120] ;  /* 0x000120041e387984 */ /* 0x000fe80008000000 */
[----:B------:R-:W-:Y:S01]  /*1ac0*/  LDS.U8 R58, [R30+UR4+0x130] ;  /* 0x000130041e3a7984 */ /* 0x000fe20008000000 */
[----:B------:R-:W-:Y:S01]  /*1ad0*/  BAR.SYNC.DEFER_BLOCKING 0x0 ;  /* 0x0000000000007b1d */ /* 0x000fe20000010000 */
[----:B0-----:R-:W-:-:S02]  /*1ae0*/  IMAD R42, R42, 0x100, R43 ;  /* 0x000001002a2a7824 */ /* 0x001fc400078e022b */
[----:B------:R-:W-:Y:S02]  /*1af0*/  IMAD R62, R68, 0x100, R62 ;  /* 0x00000100443e7824 */ /* 0x000fe400078e023e */
[----:B-1----:R-:W-:-:S03]  /*1b00*/  IMAD R23, R23, 0x100, R20 ;  /* 0x0000010017177824 */ /* 0x002fc600078e0214 */
[----:B------:R-:W-:Y:S01]  /*1b10*/  F2FP.F16.E4M3.UNPACK_B R20, R62 ;  /* 0x0000003eff14723e */ /* 0x000fe200020006ff */
[----:B------:R-:W-:Y:S01]  /*1b20*/  USHF.R.S32.HI UR7, URZ, 0x1f, UR5 ;  /* 0x0000001f3f077899 */ /* 0x000fe20008011405 */
[----:B------:R-:W-:Y:S01]  /*1b30*/  VIADD R36, R36, 0xffffffff ;  /* 0xffffffff24247836 */ /* 0x000fe20000000000 */
[----:B------:R-:W-:-:S04]  /*1b40*/  IADD3 R10, P0, R10, UR5, RZ ;  /* 0x000000050a0a7c10 */ /* 0x000fc8000ff1e0ff */
[----:B------:R-:W-:Y:S02]  /*1b50*/  IADD3.X R27, R27, UR7, RZ, P0, !PT ;  /* 0x000000071b1b7c10 */ /* 0x000fe400087fe4ff */
[----:B------:R-:W-:Y:S02]  /*1b60*/  ISETP.NE.U32.AND P0, PT, R36, RZ, PT ;  /* 0x000000ff2400720c */ /* 0x000fe40003f05070 */
[----:B------:R-:W-:Y:S02]  /*1b70*/  IADD3 R3, P5, R3, UR5, RZ ;  /* 0x0000000503037c10 */ /* 0x000fe4000ffbe0ff */
[----:B------:R-:W-:Y:S02]  /*1b80*/  IADD3 R9, P6, R9, UR5, RZ ;  /* 0x0000000509097c10 */ /* 0x000fe4000ffde0ff */
[----:B------:R-:W-:Y:S02]  /*1b90*/  IADD3.X R15, R15, UR7, RZ, P5, !PT ;  /* 0x000000070f0f7c10 */ /* 0x000fe4000affe4ff */
[----:B------:R-:W-:-:S02]  /*1ba0*/  IADD3 R11, P1, R11, UR5, RZ ;  /* 0x000000050b0b7c10 */ /* 0x000fc4000ff3e0ff */
[----:B------:R-:W-:Y:S02]  /*1bb0*/  IADD3 R12, P2, R12, UR5, RZ ;  /* 0x000000050c0c7c10 */ /* 0x000fe4000ff5e0ff */
[----:B------:R-:W-:Y:S02]  /*1bc0*/  IADD3 R13, P3, R13, UR5, RZ ;  /* 0x000000050d0d7c10 */ /* 0x000fe4000ff7e0ff */
[----:B------:R-:W-:Y:S02]  /*1bd0*/  IADD3 R14, P4, R14, UR5, RZ ;  /* 0x000000050e0e7c10 */ /* 0x000fe4000ff9e0ff */
[----:B------:R-:W-:Y:S02]  /*1be0*/  IADD3 R24, P5, R24, UR5, RZ ;  /* 0x0000000518187c10 */ /* 0x000fe4000ffbe0ff */
[----:B------:R-:W-:Y:S01]  /*1bf0*/  IADD3.X R25, R25, UR7, RZ, P6, !PT ;  /* 0x0000000719197c10 */ /* 0x000fe2000b7fe4ff */
[----:B------:R-:W-:Y:S01]  /*1c00*/  UIADD3 UR6, UR6, -0x20, URZ ;  /* 0xffffffe006067890 */ /* 0x000fe2000fffe03f */
[----:B------:R-:W-:-:S02]  /*1c10*/  IADD3 R26, P6, R5, R26, RZ ;  /* 0x0000001a051a7210 */ /* 0x000fc40007fde0ff */
[----:B------:R-:W-:Y:S02]  /*1c20*/  IADD3.X R29, R29, UR7, RZ, P1, !PT ;  /* 0x000000071d1d7c10 */ /* 0x000fe40008ffe4ff */
[----:B------:R-:W-:Y:S02]  /*1c30*/  IADD3.X R31, R31, UR7, RZ, P2, !PT ;  /* 0x000000071f1f7c10 */ /* 0x000fe400097fe4ff */
[----:B------:R-:W-:Y:S02]  /*1c40*/  IADD3.X R33, R33, UR7, RZ, P3, !PT ;  /* 0x0000000721217c10 */ /* 0x000fe40009ffe4ff */
[----:B------:R-:W-:Y:S02]  /*1c50*/  IADD3.X R35, R35, UR7, RZ, P4, !PT ;  /* 0x0000000723237c10 */ /* 0x000fe4000a7fe4ff */
[----:B------:R-:W-:Y:S02]  /*1c60*/  IADD3.X R37, R37, UR7, RZ, P5, !PT ;  /* 0x0000000725257c10 */ /* 0x000fe4000affe4ff */
[----:B------:R-:W-:Y:S01]  /*1c70*/  LEA.HI.X.SX32 R28, R5, R28, 0x1, P6 ;  /* 0x0000001c051c7211 */ /* 0x000fe200030f0eff */
[----:B--2---:R0:W-:Y:S04]  /*1c80*/  STS.U8 [R65+UR4+0x40], R40 ;  /* 0x0000402841007988 */ /* 0x0041e80008000004 */
[----:B-----5:R-:W-:Y:S04]  /*1c90*/  STS.U8 [R65+UR4], R44 ;  /* 0x0000002c41007988 */ /* 0x020fe80008000004 */
[----:B---3--:R-:W-:Y:S04]  /*1ca0*/  STS.U8 [R65+UR4+0x100], R46 ;  /* 0x0001002e41007988 */ /* 0x008fe80008000004 */
[----:B------:R-:W-:Y:S04]  /*1cb0*/  STS.U8 [R65+UR4+0x140], R64 ;  /* 0x0001404041007988 */ /* 0x000fe80008000004 */
[----:B----4-:R-:W-:Y:S04]  /*1cc0*/  STS.U8 [R34+UR4+0x80], R67 ;  /* 0x0000804322007988 */ /* 0x010fe80008000004 */
[----:B------:R-:W-:Y:S04]  /*1cd0*/  STS.U8 [R34+UR4+0xc0], R69 ;  /* 0x0000c04522007988 */ /* 0x000fe80008000004 */
[----:B------:R-:W-:Y:S04]  /*1ce0*/  STS.U8 [R34+UR4+0x180], R66 ;  /* 0x0001804222007988 */ /* 0x000fe80008000004 */
[----:B------:R-:W-:Y:S01]  /*1cf0*/  STS.U8 [R34+UR4+0x1c0], R60 ;  /* 0x0001c03c22007988 */ /* 0x000fe20008000004 */
[----:B------:R-:W-:Y:S06]  /*1d00*/  BAR.SYNC.DEFER_BLOCKING 0x0 ;  /* 0x0000000000007b1d */ /* 0x000fec0000010000 */
[----:B------:R-:W1:Y:S01]  /*1d10*/  LDSM.16.M88.2 R38, [R8] ;  /* 0x000000000826783b */ /* 0x000e620000000100 */
[----:B0-----:R-:W-:Y:S01]  /*1d20*/  IMAD R40, R22, 0x100, R21 ;  /* 0x0000010016287824 */ /* 0x001fe200078e0215 */
[----:B------:R-:W-:-:S02]  /*1d30*/  F2FP.F16.E4M3.UNPACK_B R22, R42 ;  /* 0x0000002aff16723e */ /* 0x000fc400020006ff */
[----:B------:R-:W-:Y:S02]  /*1d40*/  F2FP.F16.E4M3.UNPACK_B R21, R23 ;  /* 0x00000017ff15723e */ /* 0x000fe400020006ff */
[----:B------:R-:W-:Y:S02]  /*1d50*/  F2FP.F16.E4M3.UNPACK_B R23, R40 ;  /* 0x00000028ff17723e */ /* 0x000fe400020006ff */
[----:B-1----:R-:W-:Y:S02]  /*1d60*/  F2FP.F16.E4M3.UNPACK_B R42, R38 ;  /* 0x00000026ff2a723e */ /* 0x002fe400020006ff */
[----:B------:R-:W-:-:S07]  /*1d70*/  F2FP.F16.E4M3.UNPACK_B R43, R39 ;  /* 0x00000027ff2b723e */ /* 0x000fce00020006ff */
[----:B------:R-:W-:Y:S01]  /*1d80*/  HMMA.16816.F32 R16, R20, R42, R16 ;  /* 0x0000002a1410723c */ /* 0x000fe20000001810 */
[----:B------:R-:W-:-:S06]  /*1d90*/  F2FP.F16.E4M3.UNPACK_B R38, R38.H1 ;  /* 0x00000026ff26723e */ /* 0x000fcc00030006ff */
[----:B------:R-:W-:Y:S02]  /*1da0*/  IMAD R20, R61, 0x100, R48 ;  /* 0x000001003d147824 */ /* 0x000fe400078e0230 */
[----:B------:R-:W-:Y:S02]  /*1db0*/  IMAD R22, R63, 0x100, R50 ;  /* 0x000001003f167824 */ /* 0x000fe400078e0232 */
[----:B------:R-:W-:Y:S02]  /*1dc0*/  IMAD R21, R54, 0x100, R52 ;  /* 0x0000010036157824 */ /* 0x000fe400078e0234 */
[----:B------:R-:W-:Y:S01]  /*1dd0*/  IMAD R23, R58, 0x100, R56 ;  /* 0x000001003a177824 */ /* 0x000fe200078e0238 */
[----:B------:R-:W-:Y:S02]  /*1de0*/  F2FP.F16.E4M3.UNPACK_B R20, R20 ;  /* 0x00000014ff14723e */ /* 0x000fe400020006ff */
[----:B------:R-:W-:Y:S02]  /*1df0*/  F2FP.F16.E4M3.UNPACK_B R22, R22 ;  /* 0x00000016ff16723e */ /* 0x000fe400020006ff */
[----:B------:R-:W-:-:S02]  /*1e00*/  F2FP.F16.E4M3.UNPACK_B R21, R21 ;  /* 0x00000015ff15723e */ /* 0x000fc400020006ff */
[----:B------:R-:W-:Y:S02]  /*1e10*/  F2FP.F16.E4M3.UNPACK_B R23, R23 ;  /* 0x00000017ff17723e */ /* 0x000fe400020006ff */
[----:B------:R-:W-:-:S07]  /*1e20*/  F2FP.F16.E4M3.UNPACK_B R39, R39.H1 ;  /* 0x00000027ff27723e */ /* 0x000fce00030006ff */
[----:B------:R-:W-:Y:S01]  /*1e30*/  HMMA.16816.F32 R16, R20, R38, R16 ;  /* 0x000000261410723c */ /* 0x000fe20000001810 */
[----:B------:R-:W-:-:S08]  /*1e40*/  NOP ;  /* 0x0000000000007918 */ /* 0x000fd00000000000 */
[----:B------:R-:W-:-:S15]  /*1e50*/  @P0 BRA `(.L_x_1) ;  /* 0xfffffff400480947 */ /* 0x000fde000383ffff */
.L_x_0:
[----:B------:R-:W0:Y:S01]  /*1e60*/  S2R R4, SR_TID.X ;  /* 0x0000000000047919 */ /* 0x000e220000002100 */
[----:B------:R-:W-:Y:S01]  /*1e70*/  IMAD.SHL.U32 R3, R0, 0x4, RZ ;  /* 0x0000000400037824 */ /* 0x000fe200078e00ff */
[--C-:B------:R-:W-:Y:S01]  /*1e80*/  SHF.R.S32.HI R5, RZ, 0x3, R0.reuse ;  /* 0x00000003ff057819 */ /* 0x100fe20000011400 */
[----:B------:R-:W-:Y:S01]  /*1e90*/  ULDC.64 UR6, c[0x0][0x228] ;  /* 0x00008a0000067ab9 */ /* 0x000fe20000000a00 */
[----:B------:R-:W-:Y:S02]  /*1ea0*/  SHF.R.U32.HI R10, RZ, 0x5, R0 ;  /* 0x00000005ff0a7819 */ /* 0x000fe40000011600 */
[----:B------:R-:W-:Y:S02]  /*1eb0*/  LOP3.LUT R3, R3, 0x40, RZ, 0xc0, !PT ;  /* 0x0000004003037812 */ /* 0x000fe400078ec0ff */
[----:B------:R-:W-:Y:S02]  /*1ec0*/  SGXT R5, R5, 0x1 ;  /* 0x000000010505781a */ /* 0x000fe40000000200 */
[----:B------:R-:W-:-:S02]  /*1ed0*/  F2FP.SATFINITE.E4M3.F32.PACK_AB_MERGE_C R16, R17, R16, RZ ;  /* 0x000000101110723e */ /* 0x000fc400048070ff */
[----:B------:R-:W-:Y:S02]  /*1ee0*/  LOP3.LUT R7, R5, 0x84, RZ, 0xc0, !PT ;  /* 0x0000008405077812 */ /* 0x000fe400078ec0ff */
[----:B------:R-:W-:Y:S02]  /*1ef0*/  SGXT.U32 R10, R10, 0x1 ;  /* 0x000000010a0a781a */ /* 0x000fe40000000000 */
[----:B------:R-:W-:Y:S02]  /*1f00*/  F2FP.SATFINITE.E4M3.F32.PACK_AB_MERGE_C R18, R19, R18, RZ ;  /* 0x000000121312723e */ /* 0x000fe400048070ff */
[----:B------:R-:W-:Y:S02]  /*1f10*/  LOP3.LUT R9, R16, 0xffff, RZ, 0xc0, !PT ;  /* 0x0000ffff10097812 */ /* 0x000fe400078ec0ff */
[----:B------:R-:W-:Y:S01]  /*1f20*/  SHF.R.U32.HI R11, RZ, 0x4, R0 ;  /* 0x00000004ff0b7819 */ /* 0x000fe20000011600 */
[----:B------:R-:W-:Y:S01]  /*1f30*/  BAR.SYNC.DEFER_BLOCKING 0x0 ;  /* 0x0000000000007b1d */ /* 0x000fe20000010000 */
[----:B------:R-:W-:-:S02]  /*1f40*/  ISETP.GE.AND P0, PT, R2, UR6, PT ;  /* 0x0000000602007c0c */ /* 0x000fc4000bf06270 */
[----:B------:R-:W-:Y:S02]  /*1f50*/  SGXT.U32 R11, R11, 0x2 ;  /* 0x000000020b0b781a */ /* 0x000fe40000000000 */
[----:B0-----:R-:W-:-:S04]  /*1f60*/  LOP3.LUT R4, R4, 0x20, RZ, 0xc0, !PT ;  /* 0x0000002004047812 */ /* 0x001fc800078ec0ff */
[----:B------:R-:W-:Y:S01]  /*1f70*/  LEA.HI R8, R4, R3, RZ, 0x1c ;  /* 0x0000000304087211 */ /* 0x000fe200078fe0ff */
[C---:B------:R-:W-:Y:S01]  /*1f80*/  IMAD.SHL.U32 R4, R0.reuse, 0x8, RZ ;  /* 0x0000000800047824 */ /* 0x040fe200078e00ff */
[----:B------:R-:W-:Y:S02]  /*1f90*/  LOP3.LUT R3, R0, 0x1f, RZ, 0xc0, !PT ;  /* 0x0000001f00037812 */ /* 0x000fe400078ec0ff */
[----:B------:R-:W-:Y:S02]  /*1fa0*/  LOP3.LUT R0, R6, 0xc, R11, 0xfe, !PT ;  /* 0x0000000c06007812 */ /* 0x000fe400078efe0b */
[----:B------:R-:W-:Y:S01]  /*1fb0*/  LOP3.LUT R4, R4, 0x38, RZ, 0xc0, !PT ;  /* 0x0000003804047812 */ /* 0x000fe200078ec0ff */
[----:B------:R-:W-:-:S03]  /*1fc0*/  IMAD.SHL.U32 R3, R3, 0x2, RZ ;  /* 0x0000000203037824 */ /* 0x000fc600078e00ff */
[----:B------:R-:W-:Y:S02]  /*1fd0*/  IADD3 R8, R7, R8, R4 ;  /* 0x0000000807087210 */ /* 0x000fe40007ffe004 */
[----:B------:R-:W-:Y:S02]  /*1fe0*/  LOP3.LUT R5, R10, R3, RZ, 0xfc, !PT ;  /* 0x000000030a057212 */ /* 0x000fe400078efcff */
[----:B------:R-:W-:Y:S02]  /*1ff0*/  LOP3.LUT R4, R18, 0xffff, RZ, 0xc0, !PT ;  /* 0x0000ffff12047812 */ /* 0x000fe400078ec0ff */
[----:B------:R-:W-:Y:S01]  /*2000*/  SHF.R.U32.HI R3, RZ, 0x8, R9 ;  /* 0x00000008ff037819 */ /* 0x000fe20000011609 */
[----:B------:R-:W-:Y:S01]  /*2010*/  STS.U8 [R5+UR4], R16 ;  /* 0x0000001005007988 */ /* 0x000fe20008000004 */
[----:B------:R-:W-:Y:S02]  /*2020*/  LOP3.LUT R7, R5, 0x4, RZ, 0x3c, !PT ;  /* 0x0000000405077812 */ /* 0x000fe400078e3cff */
[----:B------:R-:W-:Y:S01]  /*2030*/  SHF.R.U32.HI R4, RZ, 0x8, R4 ;  /* 0x00000008ff047819 */ /* 0x000fe20000011604 */
[----:B------:R0:W-:Y:S01]  /*2040*/  STS.U8 [R5+UR4+0x40], R3 ;  /* 0x0000400305007988 */ /* 0x0001e20008000004 */
[----:B------:R-:W-:-:S03]  /*2050*/  LOP3.LUT R9, R8, 0x4, RZ, 0x3c, !PT ;  /* 0x0000000408097812 */ /* 0x000fc600078e3cff */
[----:B------:R-:W-:Y:S04]  /*2060*/  STS.U8 [R7+UR4+0x80], R18 ;  /* 0x0000801207007988 */ /* 0x000fe80008000004 */
[----:B------:R1:W-:Y:S01]  /*2070*/  STS.U8 [R7+UR4+0xc0], R4 ;  /* 0x0000c00407007988 */ /* 0x0003e20008000004 */
[----:B0-----:R-:W-:Y:S01]  /*2080*/  LOP3.LUT R3, R6, R11, RZ, 0xfc, !PT ;  /* 0x0000000b06037212 */ /* 0x001fe200078efcff */
[----:B------:R-:W-:Y:S03]  /*2090*/  BAR.SYNC.DEFER_BLOCKING 0x0 ;  /* 0x0000000000007b1d */ /* 0x000fe60000010000 */
[----:B------:R-:W-:-:S03]  /*20a0*/  ISETP.LT.AND P3, PT, R3, UR7, !P0 ;  /* 0x0000000703007c0c */ /* 0x000fc6000c761270 */
[----:B------:R-:W0:Y:S04]  /*20b0*/  LDS.U16 R13, [R8+UR4] ;  /* 0x00000004080d7984 */ /* 0x000e280008000400 */
[----:B------:R2:W3:Y:S01]  /*20c0*/  LDS.U16 R10, [R9+UR4] ;  /* 0x00000004090a7984 */ /* 0x0004e20008000400 */
[----:B------:R-:W-:Y:S02]  /*20d0*/  ULDC UR4, c[0x0][0x244] ;  /* 0x0000910000047ab9 */ /* 0x000fe40000000800 */
[----:B------:R-:W-:Y:S01]  /*20e0*/  IMAD R5, R2, UR4, RZ ;  /* 0x0000000402057c24 */ /* 0x000fe2000f8e02ff */
[----:B------:R-:W-:Y:S01]  /*20f0*/  ULDC.64 UR4, c[0x0][0x220] ;  /* 0x0000880000047ab9 */ /* 0x000fe20000000a00 */
[C-C-:B------:R-:W-:Y:S02]  /*2100*/  LOP3.LUT R2, R6.reuse, 0x8, R11.reuse, 0xfe, !PT ;  /* 0x0000000806027812 */ /* 0x140fe400078efe0b */
[----:B------:R-:W-:-:S02]  /*2110*/  LOP3.LUT R6, R6, 0x4, R11, 0xfe, !PT ;  /* 0x0000000406067812 */ /* 0x000fc400078efe0b */
[----:B------:R-:W-:Y:S01]  /*2120*/  IADD3 R12, P1, R5, UR4, RZ ;  /* 0x00000004050c7c10 */ /* 0x000fe2000ff3e0ff */
[----:B------:R-:W-:Y:S01]  /*2130*/  ULDC UR4, c[0x0][0x248] ;  /* 0x0000920000047ab9 */ /* 0x000fe20000000800 */
[C---:B------:R-:W-:Y:S01]  /*2140*/  ISETP.LT.AND P2, PT, R6.reuse, UR7, !P0 ;  /* 0x0000000706007c0c */ /* 0x040fe2000c741270 */
[----:B------:R-:W-:Y:S01]  /*2150*/  IMAD R3, R3, UR4, RZ ;  /* 0x0000000403037c24 */ /* 0x000fe2000f8e02ff */
[----:B------:R-:W-:Y:S01]  /*2160*/  LEA.HI.X.SX32 R14, R5, UR5, 0x1, P1 ;  /* 0x00000005050e7c11 */ /* 0x000fe200088f0eff */
[----:B------:R-:W-:Y:S01]  /*2170*/  IMAD R5, R6, UR4, RZ ;  /* 0x0000000406057c24 */ /* 0x000fe2000f8e02ff */
[C---:B------:R-:W-:Y:S01]  /*2180*/  ISETP.LT.AND P1, PT, R2.reuse, UR7, !P0 ;  /* 0x0000000702007c0c */ /* 0x040fe2000c721270 */
[----:B-1----:R-:W-:Y:S01]  /*2190*/  IMAD R7, R2, UR4, RZ ;  /* 0x0000000402077c24 */ /* 0x002fe2000f8e02ff */
[C---:B------:R-:W-:Y:S01]  /*21a0*/  ISETP.LT.AND P0, PT, R0.reuse, UR7, !P0 ;  /* 0x0000000700007c0c */ /* 0x040fe2000c701270 */
[----:B--2---:R-:W-:Y:S01]  /*21b0*/  IMAD R9, R0, UR4, RZ ;  /* 0x0000000400097c24 */ /* 0x004fe2000f8e02ff */
[----:B------:R-:W-:-:S02]  /*21c0*/  IADD3 R2, P4, R3, R12, RZ ;  /* 0x0000000c03027210 */ /* 0x000fc40007f9e0ff */
[-C--:B------:R-:W-:Y:S02]  /*21d0*/  IADD3 R4, P6, R5, R12.reuse, RZ ;  /* 0x0000000c05047210 */ /* 0x080fe40007fde0ff */
[----:B------:R-:W-:Y:S02]  /*21e0*/  IADD3 R6, P5, R7, R12, RZ ;  /* 0x0000000c07067210 */ /* 0x000fe40007fbe0ff */
[-C--:B------:R-:W-:Y:S02]  /*21f0*/  LEA.HI.X.SX32 R3, R3, R14.reuse, 0x1, P4 ;  /* 0x0000000e03037211 */ /* 0x080fe400020f0eff */
[-C--:B------:R-:W-:Y:S02]  /*2200*/  LEA.HI.X.SX32 R5, R5, R14.reuse, 0x1, P6 ;  /* 0x0000000e05057211 */ /* 0x080fe400030f0eff */
[----:B------:R-:W-:Y:S02]  /*2210*/  LEA.HI.X.SX32 R7, R7, R14, 0x1, P5 ;  /* 0x0000000e07077211 */ /* 0x000fe400028f0eff */
[----:B------:R-:W-:-:S04]  /*2220*/  IADD3 R8, P4, R9, R12, RZ ;  /* 0x0000000c09087210 */ /* 0x000fc80007f9e0ff */
[----:B------:R-:W-:Y:S02]  /*2230*/  LEA.HI.X.SX32 R9, R9, R14, 0x1, P4 ;  /* 0x0000000e09097211 */ /* 0x000fe400020f0eff */
[C---:B0-----:R-:W-:Y:S02]  /*2240*/  PRMT R11, R13.reuse, 0x7770, RZ ;  /* 0x000077700d0b7816 */ /* 0x041fe400000000ff */
[----:B------:R-:W-:Y:S02]  /*2250*/  PRMT R13, R13, 0x7771, RZ ;  /* 0x000077710d0d7816 */ /* 0x000fe400000000ff */
[----:B---3--:R-:W-:Y:S01]  /*2260*/  PRMT R15, R10, 0x7770, RZ ;  /* 0x000077700a0f7816 */ /* 0x008fe200000000ff */
[----:B------:R0:W-:Y:S04]  /*2270*/  @P3 STG.E.U8 desc[UR8][R2.64], R11 ;  /* 0x0000000b02003986 */ /* 0x0001e8000c101108 */
[----:B------:R0:W-:Y:S04]  /*2280*/  @P2 STG.E.U8 desc[UR8][R4.64], R15 ;  /* 0x0000000f04002986 */ /* 0x0001e8000c101108 */
[----:B------:R0:W-:Y:S01]  /*2290*/  @P1 STG.E.U8 desc[UR8][R6.64], R13 ;  /* 0x0000000d06001986 */ /* 0x0001e2000c101108 */
[----:B------:R-:W-:Y:S05]  /*22a0*/  @!P0 EXIT ;  /* 0x000000000000894d */ /* 0x000fea0003800000 */
[----:B0-----:R-:W-:-:S05]  /*22b0*/  PRMT R3, R10, 0x7771, RZ ;  /* 0x000077710a037816 */ /* 0x001fca00000000ff */
[----:B------:R-:W-:Y:S01]  /*22c0*/  STG.E.U8 desc[UR8][R8.64], R3 ;  /* 0x0000000308007986 */ /* 0x000fe2000c101108 */
[----:B------:R-:W-:Y:S05]  /*22d0*/  EXIT ;  /* 0x000000000000794d */ /* 0x000fea0003800000 */
.L_x_2:
[----:B------:R-:W-:-:S00]  /*22e0*/  BRA `(.L_x_2) ;  /* 0xfffffffc00fc7947 */ /* 0x000fc0000383ffff */
[----:B------:R-:W-:-:S00]  /*22f0*/  NOP ;  /* 0x0000000000007918 */ /* 0x000fc00000000000 */
        /* <DEDUP_REMOVED lines=8> */
.L_x_3:


//--------------------- .nv.shared.matmul_kernel  --------------------------
	.section	.nv.shared.matmul_kernel,"aw",@nobits
	.sectionflags	@""
	.align	16
	.zero		1024


//--------------------- .nv.shared.reserved.0     --------------------------
	.section	.nv.shared.reserved.0,"aw",@nobits
	.weak		__nv_reservedSMEM_offset_0_alias
	.size		__nv_reservedSMEM_offset_0_alias, 0, 0
	.other		__nv_reservedSMEM_offset_0_alias,@"STO_CUDA_RESERVED_SHARED STV_DEFAULT"
__nv_reservedSMEM_offset_0_alias:
	.zero		0


//--------------------- .nv.constant0.matmul_kernel --------------------------
	.section	.nv.constant0.matmul_kernel,"a",@progbits
	.sectionflags	@""
	.align	4
.nv.constant0.matmul_kernel:
	.zero		608


//--------------------- SYMBOLS --------------------------

	.type		.nv.reservedSmem.offset0,@object
	.size		.nv.reservedSmem.offset0,0x4
